# CuTe-DSL kernel — source=cudnn_frontend_dsl family=grouped_gemm_swiglu
# config = {"ab_dtype": "Float8E4M3FN", "sf_vec": 16, "d_dtype": "Float8E4M3FN", "vector_f32": false, "mma_mn": [128, 128], "cluster_mn": [2, 1]}


// ===== COMPILED SASS (sm_100a) =====

	.target	sm_100a

	.elftype	@"ET_EXEC"


//--------------------- .note.nv.tkinfo           --------------------------
	.section	.note.nv.tkinfo,"",@"SHT_NOTE"
	.sectionflags	@"SHF_NOTE_NV_TKINFO"
	.tkinfo
        /*0018*/ 	.word	0x00000081
        /*0030*/ 	.string	""
        /*0030*/ 	.string	"ptxas"
        /*0030*/ 	.string	"Cuda compilation tools, release 12.9, V12.9.83"
        /*0030*/ 	.string	"Build system must define TOOLS_VERSION_EXTENDED"
        /*0030*/ 	.string	"-O 3 -arch sm_100a "



//--------------------- .note.nv.cuver            --------------------------
	.section	.note.nv.cuver,"",@"SHT_NOTE"
	.sectionflags	@"SHF_NOTE_NV_CUVER"
        /*0018*/ 	.short	0x0001
        /*001a*/ 	.short	0x0064
        /*001c*/ 	.short	0x0001
        /*001e*/ 	.short	0x0000
        /*0020*/ 	.short	0x0001
        /*0022*/ 	.short	0x0000


//--------------------- .nv.info                  --------------------------
	.section	.nv.info,"",@"SHT_CUDA_INFO"
	.align	4


	//----- nvinfo : EIATTR_REGCOUNT
	.align		4
        /*0000*/ 	.byte	0x04, 0x2f
        /*0002*/ 	.short	(.L_4 - .L_3)
	.align		4
.L_3:
        /*0004*/ 	.word	index@(kernel_cutlass_kernel_cudnngrouped_gemmgrouped_gemm_swiglugrouped_gemm_swiglu_quantBlockScaledContiguousGroupedGemmKernel_object_at__TiledMMA_ThrLayoutVMNK11110000_PermutationMNK____MMAAt_0)
        /*0008*/ 	.word	0x00000084


	//----- nvinfo : EIATTR_FRAME_SIZE
	.align		4
.L_4:
        /*000c*/ 	.byte	0x04, 0x11
        /*000e*/ 	.short	(.L_6 - .L_5)
	.align		4
.L_5:
        /*0010*/ 	.word	index@($__internal_2_$__cuda_sm10x_tcgen05_guardrail_trap_unallocated_columns_being_dealloced)
        /*0014*/ 	.word	0x00000000


	//----- nvinfo : EIATTR_FRAME_SIZE
	.align		4
.L_6:
        /*0018*/ 	.byte	0x04, 0x11
        /*001a*/ 	.short	(.L_8 - .L_7)
	.align		4
.L_7:
        /*001c*/ 	.word	index@($__internal_1_$__cuda_sm10x_tcgen05_guardrail_trap_phase_invalid_during_alloc)
        /*0020*/ 	.word	0x00000000


	//----- nvinfo : EIATTR_FRAME_SIZE
	.align		4
.L_8:
        /*0024*/ 	.byte	0x04, 0x11
        /*0026*/ 	.short	(.L_10 - .L_9)
	.align		4
.L_9:
        /*0028*/ 	.word	index@($__internal_0_$__cuda_sm10x_tcgen05_guardrail_trap_col_being_dealloced_not_returned_by_alloc)
        /*002c*/ 	.word	0x00000000


	//----- nvinfo : EIATTR_FRAME_SIZE
	.align		4
.L_10:
        /*0030*/ 	.byte	0x04, 0x11
        /*0032*/ 	.short	(.L_12 - .L_11)
	.align		4
.L_11:
        /*0034*/ 	.word	index@(kernel_cutlass_kernel_cudnngrouped_gemmgrouped_gemm_swiglugrouped_gemm_swiglu_quantBlockScaledContiguousGroupedGemmKernel_object_at__TiledMMA_ThrLayoutVMNK11110000_PermutationMNK____MMAAt_0)
        /*0038*/ 	.word	0x00000000


	//----- nvinfo : EIATTR_MIN_STACK_SIZE
	.align		4
.L_12:
        /*003c*/ 	.byte	0x04, 0x12
        /*003e*/ 	.short	(.L_14 - .L_13)
	.align		4
.L_13:
        /*0040*/ 	.word	index@(kernel_cutlass_kernel_cudnngrouped_gemmgrouped_gemm_swiglugrouped_gemm_swiglu_quantBlockScaledContiguousGroupedGemmKernel_object_at__TiledMMA_ThrLayoutVMNK11110000_PermutationMNK____MMAAt_0)
        /*0044*/ 	.word	0x00000000
.L_14:


//--------------------- .nv.info.kernel_cutlass_kernel_cudnngrouped_gemmgrouped_gemm_swiglugrouped_gemm_swiglu_quantBlockScaledContiguousGroupedGemmKernel_object_at__TiledMMA_ThrLayoutVMNK11110000_PermutationMNK____MMAAt_0 --------------------------
	.section	.nv.info.kernel_cutlass_kernel_cudnngrouped_gemmgrouped_gemm_swiglugrouped_gemm_swiglu_quantBlockScaledContiguousGroupedGemmKernel_object_at__TiledMMA_ThrLayoutVMNK11110000_PermutationMNK____MMAAt_0,"",@"SHT_CUDA_INFO"
	.sectionflags	@""
	.align	4


	//----- nvinfo : EIATTR_CUDA_API_VERSION
	.align		4
        /*0000*/ 	.byte	0x04, 0x37
        /*0002*/ 	.short	(.L_16 - .L_15)
.L_15:
        /*0004*/ 	.word	0x00000081


	//----- nvinfo : EIATTR_KPARAM_INFO
	.align		4
.L_16:
        /*0008*/ 	.byte	0x04, 0x17
        /*000a*/ 	.short	(.L_18 - .L_17)
.L_17:
        /*000c*/ 	.word	0x00000000
        /*0010*/ 	.short	0x000f
        /*0012*/ 	.short	0x03f8
        /*0014*/ 	.byte	0x00, 0xf0, 0x31, 0x00


	//----- nvinfo : EIATTR_KPARAM_INFO
	.align		4
.L_18:
        /*0018*/ 	.byte	0x04, 0x17
        /*001a*/ 	.short	(.L_20 - .L_19)
.L_19:
        /*001c*/ 	.word	0x00000000
        /*0020*/ 	.short	0x000e
        /*0022*/ 	.short	0x03ec
        /*0024*/ 	.byte	0x00, 0xf0, 0x31, 0x00


	//----- nvinfo : EIATTR_KPARAM_INFO
	.align		4
.L_20:
        /*0028*/ 	.byte	0x04, 0x17
        /*002a*/ 	.short	(.L_22 - .L_21)
.L_21:
        /*002c*/ 	.word	0x00000000
        /*0030*/ 	.short	0x000d
        /*0032*/ 	.short	0x03e0
        /*0034*/ 	.byte	0x00, 0xf0, 0x31, 0x00


	//----- nvinfo : EIATTR_KPARAM_INFO
	.align		4
.L_22:
        /*0038*/ 	.byte	0x04, 0x17
        /*003a*/ 	.short	(.L_24 - .L_23)
.L_23:
        /*003c*/ 	.word	0x00000000
        /*0040*/ 	.short	0x000c
        /*0042*/ 	.short	0x03d8
        /*0044*/ 	.byte	0x00, 0xf0, 0x21, 0x00


	//----- nvinfo : EIATTR_KPARAM_INFO
	.align		4
.L_24:
        /*0048*/ 	.byte	0x04, 0x17
        /*004a*/ 	.short	(.L_26 - .L_25)
.L_25:
        /*004c*/ 	.word	0x00000000
        /*0050*/ 	.short	0x000b
        /*0052*/ 	.short	0x03d0
        /*0054*/ 	.byte	0x00, 0xf0, 0x21, 0x00


	//----- nvinfo : EIATTR_KPARAM_INFO
	.align		4
.L_26:
        /*0058*/ 	.byte	0x04, 0x17
        /*005a*/ 	.short	(.L_28 - .L_27)
.L_27:
        /*005c*/ 	.word	0x00000000
        /*0060*/ 	.short	0x000a
        /*0062*/ 	.short	0x03c8
        /*0064*/ 	.byte	0x00, 0xf0, 0x21, 0x00


	//----- nvinfo : EIATTR_KPARAM_INFO
	.align		4
.L_28:
        /*0068*/ 	.byte	0x04, 0x17
        /*006a*/ 	.short	(.L_30 - .L_29)
.L_29:
        /*006c*/ 	.word	0x00000000
        /*0070*/ 	.short	0x0009
        /*0072*/ 	.short	0x03c0
        /*0074*/ 	.byte	0x00, 0xf0, 0x21, 0x00


	//----- nvinfo : EIATTR_KPARAM_INFO
	.align		4
.L_30:
        /*0078*/ 	.byte	0x04, 0x17
        /*007a*/ 	.short	(.L_32 - .L_31)
.L_31:
        /*007c*/ 	.word	0x00000000
        /*0080*/ 	.short	0x0008
        /*0082*/ 	.short	0x0340
        /*0084*/ 	.byte	0x00, 0xf0, 0x01, 0x02


	//----- nvinfo : EIATTR_KPARAM_INFO
	.align		4
.L_32:
        /*0088*/ 	.byte	0x04, 0x17
        /*008a*/ 	.short	(.L_34 - .L_33)
.L_33:
        /*008c*/ 	.word	0x00000000
        /*0090*/ 	.short	0x0007
        /*0092*/ 	.short	0x02c0
        /*0094*/ 	.byte	0x00, 0xf0, 0x01, 0x02


	//----- nvinfo : EIATTR_KPARAM_INFO
	.align		4
.L_34:
        /*0098*/ 	.byte	0x04, 0x17
        /*009a*/ 	.short	(.L_36 - .L_35)
.L_35:
        /*009c*/ 	.word	0x00000000
        /*00a0*/ 	.short	0x0006
        /*00a2*/ 	.short	0x0240
        /*00a4*/ 	.byte	0x00, 0xf0, 0x01, 0x02


	//----- nvinfo : EIATTR_KPARAM_INFO
	.align		4
.L_36:
        /*00a8*/ 	.byte	0x04, 0x17
        /*00aa*/ 	.short	(.L_38 - .L_37)
.L_37:
        /*00ac*/ 	.word	0x00000000
        /*00b0*/ 	.short	0x0005
        /*00b2*/ 	.short	0x01c0
        /*00b4*/ 	.byte	0x00, 0xf0, 0x01, 0x02


	//----- nvinfo : EIATTR_KPARAM_INFO
	.align		4
.L_38:
        /*00b8*/ 	.byte	0x04, 0x17
        /*00ba*/ 	.short	(.L_40 - .L_39)
.L_39:
        /*00bc*/ 	.word	0x00000000
        /*00c0*/ 	.short	0x0004
        /*00c2*/ 	.short	0x0140
        /*00c4*/ 	.byte	0x00, 0xf0, 0x01, 0x02


	//----- nvinfo : EIATTR_KPARAM_INFO
	.align		4
.L_40:
        /*00c8*/ 	.byte	0x04, 0x17
        /*00ca*/ 	.short	(.L_42 - .L_41)
.L_41:
        /*00cc*/ 	.word	0x00000000
        /*00d0*/ 	.short	0x0003
        /*00d2*/ 	.short	0x00c0
        /*00d4*/ 	.byte	0x00, 0xf0, 0x01, 0x02


	//----- nvinfo : EIATTR_KPARAM_INFO
	.align		4
.L_42:
        /*00d8*/ 	.byte	0x04, 0x17
        /*00da*/ 	.short	(.L_44 - .L_43)
.L_43:
        /*00dc*/ 	.word	0x00000000
        /*00e0*/ 	.short	0x0002
        /*00e2*/ 	.short	0x0040
        /*00e4*/ 	.byte	0x00, 0xf0, 0x01, 0x02


	//----- nvinfo : EIATTR_KPARAM_INFO
	.align		4
.L_44:
        /*00e8*/ 	.byte	0x04, 0x17
        /*00ea*/ 	.short	(.L_46 - .L_45)
.L_45:
        /*00ec*/ 	.word	0x00000000
        /*00f0*/ 	.short	0x0001
        /*00f2*/ 	.short	0x000c
        /*00f4*/ 	.byte	0x00, 0xf0, 0x31, 0x00


	//----- nvinfo : EIATTR_KPARAM_INFO
	.align		4
.L_46:
        /*00f8*/ 	.byte	0x04, 0x17
        /*00fa*/ 	.short	(.L_48 - .L_47)
.L_47:
        /*00fc*/ 	.word	0x00000000
        /*0100*/ 	.short	0x0000
        /*0102*/ 	.short	0x0000
        /*0104*/ 	.byte	0x00, 0xf0, 0x31, 0x00


	//----- nvinfo : EIATTR_AT_ENTRY_FRAGMENTS
	.align		4
.L_48:
        /*0108*/ 	.byte	0x04, 0x4f
        /*010a*/ 	.short	(.L_50 - .L_49)


	//   ....[0]....
.L_49:
        /*010c*/ 	.word	0x00000004


	//----- nvinfo : EIATTR_RESERVED_SMEM_USED
	.align		4
.L_50:
        /*0110*/ 	.byte	0x01, 0x41
	.zero		2


	//----- nvinfo : EIATTR_SPARSE_MMA_MASK
	.align		4
        /*0114*/ 	.byte	0x03, 0x50
        /*0116*/ 	.short	0x0000


	//----- nvinfo : EIATTR_TCGEN05_1CTA_USED
	.align		4
        /*0118*/ 	.byte	0x01, 0x51
	.zero		2


	//----- nvinfo : EIATTR_MAXREG_COUNT
	.align		4
        /*011c*/ 	.byte	0x03, 0x1b
        /*011e*/ 	.short	0x00ff


	//----- nvinfo : EIATTR_NUM_BARRIERS
	.align		4
        /*0120*/ 	.byte	0x02, 0x4c
        /*0122*/ 	.byte	0x05
	.zero		1


	//----- nvinfo : EIATTR_INT_WARP_WIDE_INSTR_OFFSETS
	.align		4
        /*0124*/ 	.byte	0x04, 0x31
        /*0126*/ 	.short	(.L_52 - .L_51)


	//   ....[0]....
.L_51:
        /*0128*/ 	.word	0x00005000


	//   ....[1]....
        /*012c*/ 	.word	0x00005040


	//----- nvinfo : EIATTR_COOP_GROUP_MASK_REGIDS
	.align		4
.L_52:
        /*0130*/ 	.byte	0x04, 0x29
        /*0132*/ 	.short	(.L_54 - .L_53)


	//   ....[0]....
.L_53:
        /*0134*/ 	.word	0xffffffff


	//   ....[1]....
        /*0138*/ 	.word	0xffffffff


	//   ....[2]....
        /*013c*/ 	.word	0xffffffff


	//   ....[3]....
        /*0140*/ 	.word	0xffffffff


	//   ....[4]....
        /*0144*/ 	.word	0xffffffff


	//   ....[5]....
        /*0148*/ 	.word	0xffffffff


	//   ....[6]....
        /*014c*/ 	.word	0xffffffff


	//   ....[7]....
        /*0150*/ 	.word	0xffffffff


	//   ....[8]....
        /*0154*/ 	.word	0xffffffff


	//   ....[9]....
        /*0158*/ 	.word	0xffffffff


	//   ....[10]....
        /*015c*/ 	.word	0xffffffff


	//   ....[11]....
        /*0160*/ 	.word	0xffffffff


	//----- nvinfo : EIATTR_COOP_GROUP_INSTR_OFFSETS
	.align		4
.L_54:
        /*0164*/ 	.byte	0x04, 0x28
        /*0166*/ 	.short	(.L_56 - .L_55)


	//   ....[0]....
.L_55:
        /*0168*/ 	.word	0x00000140


	//   ....[1]....
        /*016c*/ 	.word	0x000004c0


	//   ....[2]....
        /*0170*/ 	.word	0x00000670


	//   ....[3]....
        /*0174*/ 	.word	0x00000830


	//   ....[4]....
        /*0178*/ 	.word	0x00000be0


	//   ....[5]....
        /*017c*/ 	.word	0x00000e40


	//   ....[6]....
        /*0180*/ 	.word	0x00000ea0


	//   ....[7]....
        /*0184*/ 	.word	0x00002800


	//   ....[8]....
        /*0188*/ 	.word	0x00002ac0


	//   ....[9]....
        /*018c*/ 	.word	0x00004be0


	//   ....[10]....
        /*0190*/ 	.word	0x00004ea0


	//   ....[11]....
        /*0194*/ 	.word	0x000050f0


	//----- nvinfo : EIATTR_VRC_CTA_INIT_COUNT
	.align		4
.L_56:
        /*0198*/ 	.byte	0x02, 0x4a
        /*019a*/ 	.byte	0x80
	.zero		1


	//----- nvinfo : EIATTR_MBARRIER_INSTR_OFFSETS
	.align		4
        /*019c*/ 	.byte	0x04, 0x39
        /*019e*/ 	.short	(.L_58 - .L_57)


	//   ....[0]....
.L_57:
        /*01a0*/ 	.word	0x000003b0
        /*01a4*/ 	.word	0x000000ff
        /*01a8*/ 	.word	0x00000000
        /*01ac*/ 	.short	0x0100
        /*01ae*/ 	.byte	0x05
	.zero		1


	//   ....[1]....
        /*01b0*/ 	.word	0x000003c0
        /*01b4*/ 	.word	0x000000ff
        /*01b8*/ 	.word	0x00000008
        /*01bc*/ 	.short	0x0100
        /*01be*/ 	.byte	0x05
	.zero		1


	//   ....[2]....
        /*01c0*/ 	.word	0x000003d0
        /*01c4*/ 	.word	0x000000ff
        /*01c8*/ 	.word	0x00000010
        /*01cc*/ 	.short	0x0100
        /*01ce*/ 	.byte	0x05
	.zero		1


	//   ....[3]....
        /*01d0*/ 	.word	0x000003e0
        /*01d4*/ 	.word	0x000000ff
        /*01d8*/ 	.word	0x00000018
        /*01dc*/ 	.short	0x0100
        /*01de*/ 	.byte	0x05
	.zero		1


	//   ....[4]....
        /*01e0*/ 	.word	0x000003f0
        /*01e4*/ 	.word	0x000000ff
        /*01e8*/ 	.word	0x00000020
        /*01ec*/ 	.short	0x0100
        /*01ee*/ 	.byte	0x05
	.zero		1


	//   ....[5]....
        /*01f0*/ 	.word	0x00000400
        /*01f4*/ 	.word	0x000000ff
        /*01f8*/ 	.word	0x00000028
        /*01fc*/ 	.short	0x0100
        /*01fe*/ 	.byte	0x05
	.zero		1


	//   ....[6]....
        /*0200*/ 	.word	0x00000410
        /*0204*/ 	.word	0x000000ff
        /*0208*/ 	.word	0x00000030
        /*020c*/ 	.short	0x0100
        /*020e*/ 	.byte	0x05
	.zero		1


	//   ....[7]....
        /*0210*/ 	.word	0x00000420
        /*0214*/ 	.word	0x000000ff
        /*0218*/ 	.word	0x00000038
        /*021c*/ 	.short	0x0100
        /*021e*/ 	.byte	0x05
	.zero		1


	//   ....[8]....
        /*0220*/ 	.word	0x00000430
        /*0224*/ 	.word	0x000000ff
        /*0228*/ 	.word	0x00000040
        /*022c*/ 	.short	0x0100
        /*022e*/ 	.byte	0x05
	.zero		1


	//   ....[9]....
        /*0230*/ 	.word	0x00000440
        /*0234*/ 	.word	0x000000ff
        /*0238*/ 	.word	0x00000048
        /*023c*/ 	.short	0x0100
        /*023e*/ 	.byte	0x05
	.zero		1


	//   ....[10]....
        /*0240*/ 	.word	0x00000450
        /*0244*/ 	.word	0x000000ff
        /*0248*/ 	.word	0x00000050
        /*024c*/ 	.short	0x0100
        /*024e*/ 	.byte	0x05
	.zero		1


	//   ....[11]....
        /*0250*/ 	.word	0x00000460
        /*0254*/ 	.word	0x000000ff
        /*0258*/ 	.word	0x00000058
        /*025c*/ 	.short	0x0100
        /*025e*/ 	.byte	0x05
	.zero		1


	//   ....[12]....
        /*0260*/ 	.word	0x000005e0
        /*0264*/ 	.word	0x000000ff
        /*0268*/ 	.word	0x00000060
        /*026c*/ 	.short	0x0100
        /*026e*/ 	.byte	0x06
	.zero		1


	//   ....[13]....
        /*0270*/ 	.word	0x000005f0
        /*0274*/ 	.word	0x000000ff
        /*0278*/ 	.word	0x00000068
        /*027c*/ 	.short	0x0100
        /*027e*/ 	.byte	0x06
	.zero		1


	//   ....[14]....
        /*0280*/ 	.word	0x00000600
        /*0284*/ 	.word	0x000000ff
        /*0288*/ 	.word	0x00000070
        /*028c*/ 	.short	0x0100
        /*028e*/ 	.byte	0x06
	.zero		1


	//   ....[15]....
        /*0290*/ 	.word	0x00000610
        /*0294*/ 	.word	0x000000ff
        /*0298*/ 	.word	0x00000078
        /*029c*/ 	.short	0x0100
        /*029e*/ 	.byte	0x06
	.zero		1


	//   ....[16]....
        /*02a0*/ 	.word	0x00000790
        /*02a4*/ 	.word	0x000000ff
        /*02a8*/ 	.word	0x00000080
        /*02ac*/ 	.short	0x0100
        /*02ae*/ 	.byte	0x06
	.zero		1


	//   ....[17]....
        /*02b0*/ 	.word	0x000007a0
        /*02b4*/ 	.word	0x000000ff
        /*02b8*/ 	.word	0x00000088
        /*02bc*/ 	.short	0x0100
        /*02be*/ 	.byte	0x06
	.zero		1


	//   ....[18]....
        /*02c0*/ 	.word	0x000007b0
        /*02c4*/ 	.word	0x000000ff
        /*02c8*/ 	.word	0x00000090
        /*02cc*/ 	.short	0x0100
        /*02ce*/ 	.byte	0x06
	.zero		1


	//   ....[19]....
        /*02d0*/ 	.word	0x000007c0
        /*02d4*/ 	.word	0x000000ff
        /*02d8*/ 	.word	0x00000098
        /*02dc*/ 	.short	0x0100
        /*02de*/ 	.byte	0x06
	.zero		1


	//   ....[20]....
        /*02e0*/ 	.word	0x00000f00
        /*02e4*/ 	.word	0x0000000e
        /*02e8*/ 	.word	0x00000090
        /*02ec*/ 	.short	0x010a
        /*02ee*/ 	.byte	0xff
	.zero		1


	//   ....[21]....
        /*02f0*/ 	.word	0x00000fe0
        /*02f4*/ 	.word	0x0000000e
        /*02f8*/ 	.word	0x00000080
        /*02fc*/ 	.short	0x0101
        /*02fe*/ 	.byte	0xff
	.zero		1


	//   ....[22]....
        /*0300*/ 	.word	0x00001210
        /*0304*/ 	.word	0x00000002
        /*0308*/ 	.word	0x00000090
        /*030c*/ 	.short	0x010a
        /*030e*/ 	.byte	0xff
	.zero		1


	//   ....[23]....
        /*0310*/ 	.word	0x00001330
        /*0314*/ 	.word	0x00000002
        /*0318*/ 	.word	0x00000080
        /*031c*/ 	.short	0x0101
        /*031e*/ 	.byte	0xff
	.zero		1


	//   ....[24]....
        /*0320*/ 	.word	0x00001340
        /*0324*/ 	.word	0x00000003
        /*0328*/ 	.word	0x00000090
        /*032c*/ 	.short	0x010a
        /*032e*/ 	.byte	0xff
	.zero		1


	//   ....[25]....
        /*0330*/ 	.word	0x000013a0
        /*0334*/ 	.word	0x000000ff
        /*0338*/ 	.word	0x00000080
        /*033c*/ 	.short	0x010a
        /*033e*/ 	.byte	0x20
	.zero		1


	//   ....[26]....
        /*0340*/ 	.word	0x00001420
        /*0344*/ 	.word	0x000000ff
        /*0348*/ 	.word	0x00000090
        /*034c*/ 	.short	0x0101
        /*034e*/ 	.byte	0x20
	.zero		1


	//   ....[27]....
        /*0350*/ 	.word	0x000015e0
        /*0354*/ 	.word	0x000000ff
        /*0358*/ 	.word	0x00000030
        /*035c*/ 	.short	0x010a
        /*035e*/ 	.byte	0x05
	.zero		1


	//   ....[28]....
        /*0360*/ 	.word	0x00001740
        /*0364*/ 	.word	0x000000ff
        /*0368*/ 	.word	0x00000030
        /*036c*/ 	.short	0x010a
        /*036e*/ 	.byte	0x05
	.zero		1


	//   ....[29]....
        /*0370*/ 	.word	0x000018a0
        /*0374*/ 	.word	0x000000ff
        /*0378*/ 	.word	0x00000030
        /*037c*/ 	.short	0x010a
        /*037e*/ 	.byte	0x1f
	.zero		1


	//   ....[30]....
        /*0380*/ 	.word	0x000018e0
        /*0384*/ 	.word	0x00000003
        /*0388*/ 	.word	0x00000080
        /*038c*/ 	.short	0x010a
        /*038e*/ 	.byte	0xff
	.zero		1


	//   ....[31]....
        /*0390*/ 	.word	0x00001970
        /*0394*/ 	.word	0x00000003
        /*0398*/ 	.word	0x00000090
        /*039c*/ 	.short	0x0101
        /*039e*/ 	.byte	0xff
	.zero		1


	//   ....[32]....
        /*03a0*/ 	.word	0x00001b60
        /*03a4*/ 	.word	0x000000ff
        /*03a8*/ 	.word	0x00000030
        /*03ac*/ 	.short	0x010a
        /*03ae*/ 	.byte	0x05
	.zero		1


	//   ....[33]....
        /*03b0*/ 	.word	0x00001c20
        /*03b4*/ 	.word	0x000000ff
        /*03b8*/ 	.word	0x00000080
        /*03bc*/ 	.short	0x010a
        /*03be*/ 	.byte	0x0c
	.zero		1


	//   ....[34]....
        /*03c0*/ 	.word	0x00001cb0
        /*03c4*/ 	.word	0x000000ff
        /*03c8*/ 	.word	0x00000090
        /*03cc*/ 	.short	0x0101
        /*03ce*/ 	.byte	0x0c
	.zero		1


	//   ....[35]....
        /*03d0*/ 	.word	0x00002120
        /*03d4*/ 	.word	0x000000ff
        /*03d8*/ 	.word	0x00000000
        /*03dc*/ 	.short	0x010a
        /*03de*/ 	.byte	0x10
	.zero		1


	//   ....[36]....
        /*03e0*/ 	.word	0x00002130
        /*03e4*/ 	.word	0x000000ff
        /*03e8*/ 	.word	0x00000070
        /*03ec*/ 	.short	0x010a
        /*03ee*/ 	.byte	0x12
	.zero		1


	//   ....[37]....
        /*03f0*/ 	.word	0x00002150
        /*03f4*/ 	.word	0x000000ff
        /*03f8*/ 	.word	0x00000070
        /*03fc*/ 	.short	0x010a
        /*03fe*/ 	.byte	0x12
	.zero		1


	//   ....[38]....
        /*0400*/ 	.word	0x000023a0
        /*0404*/ 	.word	0x000000ff
        /*0408*/ 	.word	0x00000000
        /*040c*/ 	.short	0x010a
        /*040e*/ 	.byte	0x0d
	.zero		1


	//   ....[39]....
        /*0410*/ 	.word	0x00002510
        /*0414*/ 	.word	0x000000ff
        /*0418*/ 	.word	0x00000000
        /*041c*/ 	.short	0x010a
        /*041e*/ 	.byte	0x10
	.zero		1


	//   ....[40]....
        /*0420*/ 	.word	0x00002600
        /*0424*/ 	.word	0x000000ff
        /*0428*/ 	.word	0x00000070
        /*042c*/ 	.short	0x010a
        /*042e*/ 	.byte	0x10
	.zero		1


	//   ....[41]....
        /*0430*/ 	.word	0x00002610
        /*0434*/ 	.word	0x00000003
        /*0438*/ 	.word	0x00000080
        /*043c*/ 	.short	0x010a
        /*043e*/ 	.byte	0xff
	.zero		1


	//   ....[42]....
        /*0440*/ 	.word	0x000026c0
        /*0444*/ 	.word	0x00000003
        /*0448*/ 	.word	0x00000090
        /*044c*/ 	.short	0x0101
        /*044e*/ 	.byte	0xff
	.zero		1


	//   ....[43]....
        /*0450*/ 	.word	0x00002790
        /*0454*/ 	.word	0x00000002
        /*0458*/ 	.word	0x00000070
        /*045c*/ 	.short	0x010a
        /*045e*/ 	.byte	0xff
	.zero		1


	//   ....[44]....
        /*0460*/ 	.word	0x00002b30
        /*0464*/ 	.word	0x00000003
        /*0468*/ 	.word	0x00000080
        /*046c*/ 	.short	0x010a
        /*046e*/ 	.byte	0xff
	.zero		1


	//   ....[45]....
        /*0470*/ 	.word	0x00002b90
        /*0474*/ 	.word	0x00000003
        /*0478*/ 	.word	0x00000090
        /*047c*/ 	.short	0x0101
        /*047e*/ 	.byte	0xff
	.zero		1


	//   ....[46]....
        /*0480*/ 	.word	0x00002f70
        /*0484*/ 	.word	0x00000034
        /*0488*/ 	.word	0x00000060
        /*048c*/ 	.short	0x010a
        /*048e*/ 	.byte	0xff
	.zero		1


	//   ....[47]....
        /*0490*/ 	.word	0x00004b90
        /*0494*/ 	.word	0x00000034
        /*0498*/ 	.word	0x00000070
        /*049c*/ 	.short	0x0101
        /*049e*/ 	.byte	0xff
	.zero		1


	//   ....[48]....
        /*04a0*/ 	.word	0x00004ba0
        /*04a4*/ 	.word	0x00000005
        /*04a8*/ 	.word	0x00000080
        /*04ac*/ 	.short	0x010a
        /*04ae*/ 	.byte	0xff
	.zero		1


	//   ....[49]....
        /*04b0*/ 	.word	0x00004c60
        /*04b4*/ 	.word	0x00000005
        /*04b8*/ 	.word	0x00000090
        /*04bc*/ 	.short	0x0101
        /*04be*/ 	.byte	0xff
	.zero		1


	//   ....[50]....
        /*04c0*/ 	.word	0x00005140
        /*04c4*/ 	.word	0x0000000e
        /*04c8*/ 	.word	0x00000090
        /*04cc*/ 	.short	0x010a
        /*04ce*/ 	.byte	0xff
	.zero		1


	//   ....[51]....
        /*04d0*/ 	.word	0x000051a0
        /*04d4*/ 	.word	0x00000002
        /*04d8*/ 	.word	0x00000090
        /*04dc*/ 	.short	0x010a
        /*04de*/ 	.byte	0xff
	.zero		1


	//   ....[52]....
        /*04e0*/ 	.word	0x00005200
        /*04e4*/ 	.word	0x00000003
        /*04e8*/ 	.word	0x00000090
        /*04ec*/ 	.short	0x010a
        /*04ee*/ 	.byte	0xff
	.zero		1


	//   ....[53]....
        /*04f0*/ 	.word	0x00005260
        /*04f4*/ 	.word	0x00000000
        /*04f8*/ 	.word	0x00000080
        /*04fc*/ 	.short	0x010a
        /*04fe*/ 	.byte	0xff
	.zero		1


	//   ....[54]....
        /*0500*/ 	.word	0x000052e0
        /*0504*/ 	.word	0x00000003
        /*0508*/ 	.word	0x00000030
        /*050c*/ 	.short	0x010a
        /*050e*/ 	.byte	0xff
	.zero		1


	//   ....[55]....
        /*0510*/ 	.word	0x00005340
        /*0514*/ 	.word	0x00000003
        /*0518*/ 	.word	0x00000080
        /*051c*/ 	.short	0x010a
        /*051e*/ 	.byte	0xff
	.zero		1


	//   ....[56]....
        /*0520*/ 	.word	0x000053c0
        /*0524*/ 	.word	0x00000000
        /*0528*/ 	.word	0x00000030
        /*052c*/ 	.short	0x010a
        /*052e*/ 	.byte	0xff
	.zero		1


	//   ....[57]....
        /*0530*/ 	.word	0x00005420
        /*0534*/ 	.word	0x00000000
        /*0538*/ 	.word	0x00000080
        /*053c*/ 	.short	0x010a
        /*053e*/ 	.byte	0xff
	.zero		1


	//   ....[58]....
        /*0540*/ 	.word	0x000054a0
        /*0544*/ 	.word	0x00000002
        /*0548*/ 	.word	0x00000070
        /*054c*/ 	.short	0x010a
        /*054e*/ 	.byte	0xff
	.zero		1


	//   ....[59]....
        /*0550*/ 	.word	0x00005520
        /*0554*/ 	.word	0x00000002
        /*0558*/ 	.word	0x00000000
        /*055c*/ 	.short	0x010a
        /*055e*/ 	.byte	0xff
	.zero		1


	//   ....[60]....
        /*0560*/ 	.word	0x00005590
        /*0564*/ 	.word	0x00000003
        /*0568*/ 	.word	0x00000080
        /*056c*/ 	.short	0x010a
        /*056e*/ 	.byte	0xff
	.zero		1


	//   ....[61]....
        /*0570*/ 	.word	0x000055f0
        /*0574*/ 	.word	0x00000002
        /*0578*/ 	.word	0x00000070
        /*057c*/ 	.short	0x010a
        /*057e*/ 	.byte	0xff
	.zero		1


	//   ....[62]....
        /*0580*/ 	.word	0x00005640
        /*0584*/ 	.word	0x00000003
        /*0588*/ 	.word	0x00000080
        /*058c*/ 	.short	0x010a
        /*058e*/ 	.byte	0xff
	.zero		1


	//   ....[63]....
        /*0590*/ 	.word	0x000056a0
        /*0594*/ 	.word	0x00000034
        /*0598*/ 	.word	0x00000060
        /*059c*/ 	.short	0x010a
        /*059e*/ 	.byte	0xff
	.zero		1


	//   ....[64]....
        /*05a0*/ 	.word	0x00005710
        /*05a4*/ 	.word	0x00000005
        /*05a8*/ 	.word	0x00000080
        /*05ac*/ 	.short	0x010a
        /*05ae*/ 	.byte	0xff
	.zero		1


	//----- nvinfo : EIATTR_NUM_MBARRIERS
	.align		4
.L_58:
        /*05b0*/ 	.byte	0x03, 0x38
        /*05b2*/ 	.short	0x0014


	//----- nvinfo : EIATTR_EXIT_INSTR_OFFSETS
	.align		4
        /*05b4*/ 	.byte	0x04, 0x1c
        /*05b6*/ 	.short	(.L_60 - .L_59)


	//   ....[0]....
.L_59:
        /*05b8*/ 	.word	0x000027c0


	//   ....[1]....
        /*05bc*/ 	.word	0x00005120


	//----- nvinfo : EIATTR_MAX_THREADS
	.align		4
.L_60:
        /*05c0*/ 	.byte	0x04, 0x05
        /*05c2*/ 	.short	(.L_62 - .L_61)
.L_61:
        /*05c4*/ 	.word	0x000000e0
        /*05c8*/ 	.word	0x00000001
        /*05cc*/ 	.word	0x00000001


	//----- nvinfo : EIATTR_CRS_STACK_SIZE
	.align		4
.L_62:
        /*05d0*/ 	.byte	0x04, 0x1e
        /*05d2*/ 	.short	(.L_64 - .L_63)
.L_63:
        /*05d4*/ 	.word	0x00000000


	//----- nvinfo : EIATTR_CBANK_PARAM_SIZE
	.align		4
.L_64:
        /*05d8*/ 	.byte	0x03, 0x19
        /*05da*/ 	.short	0x0404


	//----- nvinfo : EIATTR_PARAM_CBANK
	.align		4
        /*05dc*/ 	.byte	0x04, 0x0a
        /*05de*/ 	.short	(.L_66 - .L_65)
	.align		4
.L_65:
        /*05e0*/ 	.word	index@(.nv.constant0.kernel_cutlass_kernel_cudnngrouped_gemmgrouped_gemm_swiglugrouped_gemm_swiglu_quantBlockScaledContiguousGroupedGemmKernel_object_at__TiledMMA_ThrLayoutVMNK11110000_PermutationMNK____MMAAt_0)
        /*05e4*/ 	.short	0x0380
        /*05e6*/ 	.short	0x0404


	//----- nvinfo : EIATTR_SW_WAR
	.align		4
.L_66:
        /*05e8*/ 	.byte	0x04, 0x36
        /*05ea*/ 	.short	(.L_68 - .L_67)
.L_67:
        /*05ec*/ 	.word	0x00000008
.L_68:


//--------------------- .nv.compat                --------------------------
	.section	.nv.compat,"",@"SHT_CUDA_COMPAT_INFO"
	.align	4
        /*0000*/ 	.byte	0x02, 0x02, 0x02, 0x00, 0x02, 0x05, 0x05, 0x00, 0x02, 0x03, 0x01, 0x00, 0x02, 0x06, 0x01, 0x00


//--------------------- .nv.callgraph             --------------------------
	.section	.nv.callgraph,"",@"SHT_CUDA_CALLGRAPH"
	.align	4
	.sectionentsize	8
	.align		4
        /*0000*/ 	.word	0x00000000
	.align		4
        /*0004*/ 	.word	0xffffffff
	.align		4
        /*0008*/ 	.word	0x00000000
	.align		4
        /*000c*/ 	.word	0xfffffffe
	.align		4
        /*0010*/ 	.word	0x00000000
	.align		4
        /*0014*/ 	.word	0xfffffffd
	.align		4
        /*0018*/ 	.word	0x00000000
	.align		4
        /*001c*/ 	.word	0xfffffffc


//--------------------- .text.kernel_cutlass_kernel_cudnngrouped_gemmgrouped_gemm_swiglugrouped_gemm_swiglu_quantBlockScaledContiguousGroupedGemmKernel_object_at__TiledMMA_ThrLayoutVMNK11110000_PermutationMNK____MMAAt_0 --------------------------
	.section	.text.kernel_cutlass_kernel_cudnngrouped_gemmgrouped_gemm_swiglugrouped_gemm_swiglu_quantBlockScaledContiguousGroupedGemmKernel_object_at__TiledMMA_ThrLayoutVMNK11110000_PermutationMNK____MMAAt_0,"ax",@progbits
	.align	128
        .global         kernel_cutlass_kernel_cudnngrouped_gemmgrouped_gemm_swiglugrouped_gemm_swiglu_quantBlockScaledContiguousGroupedGemmKernel_object_at__TiledMMA_ThrLayoutVMNK11110000_PermutationMNK____MMAAt_0
        .type           kernel_cutlass_kernel_cudnngrouped_gemmgrouped_gemm_swiglugrouped_gemm_swiglu_quantBlockScaledContiguousGroupedGemmKernel_object_at__TiledMMA_ThrLayoutVMNK11110000_PermutationMNK____MMAAt_0,@function
        .size           kernel_cutlass_kernel_cudnngrouped_gemmgrouped_gemm_swiglugrouped_gemm_swiglu_quantBlockScaledContiguousGroupedGemmKernel_object_at__TiledMMA_ThrLayoutVMNK11110000_PermutationMNK____MMAAt_0,(.L_x_96 - kernel_cutlass_kernel_cudnngrouped_gemmgrouped_gemm_swiglugrouped_gemm_swiglu_quantBlockScaledContiguousGroupedGemmKernel_object_at__TiledMMA_ThrLayoutVMNK11110000_PermutationMNK____MMAAt_0)
        .other          kernel_cutlass_kernel_cudnngrouped_gemmgrouped_gemm_swiglugrouped_gemm_swiglu_quantBlockScaledContiguousGroupedGemmKernel_object_at__TiledMMA_ThrLayoutVMNK11110000_PermutationMNK____MMAAt_0,@"STO_CUDA_ENTRY STV_DEFAULT"
kernel_cutlass_kernel_cudnngrouped_gemmgrouped_gemm_swiglugrouped_gemm_swiglu_quantBlockScaledContiguousGroupedGemmKernel_object_at__TiledMMA_ThrLayoutVMNK11110000_PermutationMNK____MMAAt_0:
.text.kernel_cutlass_kernel_cudnngrouped_gemmgrouped_gemm_swiglugrouped_gemm_swiglu_quantBlockScaledContiguousGroupedGemmKernel_object_at__TiledMMA_ThrLayoutVMNK11110000_PermutationMNK____MMAAt_0:
[----:B------:R-:W1:Y:S01]  /*0000*/  LDC R1, c[0x0][0x37c] ;  /* 0x0000df00ff017b82 */ /* 0x000e620000000800 */
[----:B------:R-:W2:Y:S01]  /*0010*/  S2R R3, SR_TID.Y ;  /* 0x0000000000037919 */ /* 0x000ea20000002200 */
[----:B------:R-:W3:Y:S06]  /*0020*/  LDCU UR4, c[0x0][0x360] ;  /* 0x00006c00ff0477ac */ /* 0x000eec0008000800 */
[----:B------:R-:W4:Y:S01]  /*0030*/  S2UR UR32, SR_CgaCtaId ;  /* 0x00000000002079c3 */ /* 0x000f220000008800 */
[----:B------:R-:W2:Y:S01]  /*0040*/  S2R R0, SR_TID.Z ;  /* 0x0000000000007919 */ /* 0x000ea20000002300 */
[----:B------:R-:W2:Y:S01]  /*0050*/  LDCU UR5, c[0x0][0x364] ;  /* 0x00006c80ff0577ac */ /* 0x000ea20008000800 */
[----:B------:R-:W3:Y:S01]  /*0060*/  S2R R58, SR_TID.X ;  /* 0x00000000003a7919 */ /* 0x000ee20000002100 */
[----:B------:R-:W5:Y:S01]  /*0070*/  LDCU.U8 UR6, c[0x0][0x382] ;  /* 0x00007040ff0677ac */ /* 0x000f620008000000 */
[----:B------:R-:W-:Y:S01]  /*0080*/  UMOV UR14, 0x1 ;  /* 0x00000001000e7882 */ /* 0x000fe20000000000 */
[----:B----4-:R-:W-:-:S02]  /*0090*/  ULEA.HI UR15, UR32, UR32, URZ, 0x1 ;  /* 0x00000020200f7291 */ /* 0x010fc4000f8f08ff */
[----:B-----5:R-:W-:Y:S02]  /*00a0*/  ULOP3.LUT UR6, UR6, 0x1, URZ, 0xc0, !UPT ;  /* 0x0000000106067892 */ /* 0x020fe4000f8ec0ff */
[----:B------:R-:W-:Y:S02]  /*00b0*/  ULOP3.LUT UR15, UR15, 0xfffffffe, URZ, 0xc0, !UPT ;  /* 0xfffffffe0f0f7892 */ /* 0x000fe4000f8ec0ff */
[----:B------:R-:W-:Y:S02]  /*00c0*/  UISETP.NE.U32.AND UP6, UPT, UR6, 0x1, UPT ;  /* 0x000000010600788c */ /* 0x000fe4000bfc5070 */
[----:B------:R-:W-:Y:S01]  /*00d0*/  UIADD3 UR15, UPT, UPT, -UR15, UR32, URZ ;  /* 0x000000200f0f7290 */ /* 0x000fe2000fffe1ff */
[----:B--2---:R-:W-:Y:S01]  /*00e0*/  IMAD R3, R0, UR5, R3 ;  /* 0x0000000500037c24 */ /* 0x004fe2000f8e0203 */
[----:B------:R-:W2:Y:S03]  /*00f0*/  LDCU UR5, c[0x0][0x36c] ;  /* 0x00006d80ff0577ac */ /* 0x000ea60008000800 */
[----:B---3--:R-:W-:Y:S01]  /*0100*/  IMAD R76, R3, UR4, R58 ;  /* 0x00000004034c7c24 */ /* 0x008fe2000f8e023a */
[----:B------:R-:W3:Y:S04]  /*0110*/  LDCU.U8 UR4, c[0x0][0x381] ;  /* 0x00007020ff0477ac */ /* 0x000ee80008000000 */
[----:B------:R-:W-:Y:S01]  /*0120*/  SHF.R.U32.HI R76, RZ, 0x5, R76 ;  /* 0x00000005ff4c7819 */ /* 0x000fe2000001164c */
[----:B------:R-:W-:-:S05]  /*0130*/  USHF.L.U32 UR21, UR14, UR15, URZ ;  /* 0x0000000f0e157299 */ /* 0x000fca00080006ff */
[----:B------:R-:W4:Y:S01]  /*0140*/  SHFL.IDX PT, R76, R76, RZ, 0x1f ;  /* 0x00001fff4c4c7589 */ /* 0x000f2200000e0000 */
[----:B--2---:R-:W-:Y:S02]  /*0150*/  UISETP.EQ.U32.AND UP4, UPT, UR5, 0x1, UPT ;  /* 0x000000010500788c */ /* 0x004fe4000bf82070 */
[----:B---3--:R-:W-:-:S04]  /*0160*/  ULOP3.LUT UR4, UR4, 0x1, URZ, 0xc0, !UPT ;  /* 0x0000000104047892 */ /* 0x008fc8000f8ec0ff */
[----:B------:R-:W-:Y:S01]  /*0170*/  UISETP.NE.U32.AND UP5, UPT, UR4, 0x1, UPT ;  /* 0x000000010400788c */ /* 0x000fe2000bfa5070 */
[C---:B----4-:R-:W-:Y:S02]  /*0180*/  ISETP.NE.AND P1, PT, R76.reuse, 0x5, PT ;  /* 0x000000054c00780c */ /* 0x050fe40003f25270 */
[----:B------:R-:W-:-:S11]  /*0190*/  ISETP.NE.AND P0, PT, R76, RZ, PT ;  /* 0x000000ff4c00720c */ /* 0x000fd60003f05270 */
[----:B-1----:R-:W-:Y:S05]  /*01a0*/  @P1 BRA `(.L_x_0) ;  /* 0x0000000000501947 */ /* 0x002fea0003800000 */
[----:B------:R-:W1:Y:S02]  /*01b0*/  LDCU.64 UR4, c[0x0][0x348] ;  /* 0x00006900ff0477ac */ /* 0x000e640008000a00 */
[----:B-1----:R-:W-:Y:S02]  /*01c0*/  UIADD3 UR16, UP1, UPT, UR4, 0x40, URZ ;  /* 0x0000004004107890 */ /* 0x002fe4000ff3e0ff */
[----:B------:R-:W-:Y:S02]  /*01d0*/  UIADD3 UR12, UP0, UPT, UR4, 0xc0, URZ ;  /* 0x000000c0040c7890 */ /* 0x000fe4000ff1e0ff */
[----:B------:R-:W-:Y:S02]  /*01e0*/  UIADD3 UR10, UP3, UPT, UR4, 0x140, URZ ;  /* 0x00000140040a7890 */ /* 0x000fe4000ff7e0ff */
[----:B------:R-:W-:Y:S02]  /*01f0*/  UIADD3 UR8, UP2, UPT, UR4, 0x1c0, URZ ;  /* 0x000001c004087890 */ /* 0x000fe4000ff5e0ff */
[----:B------:R-:W-:-:S02]  /*0200*/  UIADD3.X UR17, UPT, UPT, URZ, UR5, URZ, UP1, !UPT ;  /* 0x00000005ff117290 */ /* 0x000fc40008ffe4ff */
[----:B------:R-:W-:Y:S02]  /*0210*/  UIADD3 UR6, UP1, UPT, UR4, 0x240, URZ ;  /* 0x0000024004067890 */ /* 0x000fe4000ff3e0ff */
[----:B------:R-:W-:Y:S02]  /*0220*/  UIADD3.X UR13, UPT, UPT, URZ, UR5, URZ, UP0, !UPT ;  /* 0x00000005ff0d7290 */ /* 0x000fe400087fe4ff */
[----:B------:R-:W-:Y:S02]  /*0230*/  UIADD3 UR4, UP0, UPT, UR4, 0x2c0, URZ ;  /* 0x000002c004047890 */ /* 0x000fe4000ff1e0ff */
[----:B------:R-:W-:Y:S01]  /*0240*/  UIADD3.X UR11, UPT, UPT, URZ, UR5, URZ, UP3, !UPT ;  /* 0x00000005ff0b7290 */ /* 0x000fe20009ffe4ff */
[----:B------:R1:W-:Y:S01]  /*0250*/  UTMACCTL.PF [UR16] ;  /* 0x00000000100079b9 */ /* 0x0003e20008040000 */
[----:B------:R-:W-:-:S03]  /*0260*/  UIADD3.X UR9, UPT, UPT, URZ, UR5, URZ, UP2, !UPT ;  /* 0x00000005ff097290 */ /* 0x000fc600097fe4ff */
[----:B------:R1:W-:Y:S01]  /*0270*/  UTMACCTL.PF [UR12] ;  /* 0x000000000c0079b9 */ /* 0x0003e20008040000 */
[----:B------:R-:W-:-:S03]  /*0280*/  UIADD3.X UR7, UPT, UPT, URZ, UR5, URZ, UP1, !UPT ;  /* 0x00000005ff077290 */ /* 0x000fc60008ffe4ff */
[----:B------:R1:W-:Y:S01]  /*0290*/  UTMACCTL.PF [UR10] ;  /* 0x000000000a0079b9 */ /* 0x0003e20008040000 */
[----:B------:R-:W-:Y:S01]  /*02a0*/  UIADD3.X UR5, UPT, UPT, URZ, UR5, URZ, UP0, !UPT ;  /* 0x00000005ff057290 */ /* 0x000fe200087fe4ff */
[----:B------:R1:W-:Y:S04]  /*02b0*/  UTMACCTL.PF [UR8] ;  /* 0x00000000080079b9 */ /* 0x0003e80008040000 */
[----:B------:R1:W-:Y:S04]  /*02c0*/  UTMACCTL.PF [UR6] ;  /* 0x00000000060079b9 */ /* 0x0003e80008040000 */
[----:B------:R1:W-:Y:S02]  /*02d0*/  UTMACCTL.PF [UR4] ;  /* 0x00000000040079b9 */ /* 0x0003e40008040000 */
[----:B-1----:R-:W-:Y:S01]  /*02e0*/  NOP ;  /* 0x0000000000007918 */ /* 0x002fe20000000000 */
.L_x_0:
[----:B------:R-:W-:Y:S05]  /*02f0*/  @P0 BRA `(.L_x_1) ;  /* 0x0000000000600947 */ /* 0x000fea0003800000 */
[----:B------:R-:W-:Y:S01]  /*0300*/  UMOV UR5, 0x400 ;  /* 0x0000040000057882 */ /* 0x000fe20000000000 */
[----:B------:R-:W-:Y:S01]  /*0310*/  UMOV UR6, 0x1 ;  /* 0x0000000100067882 */ /* 0x000fe20000000000 */
[----:B------:R-:W-:Y:S02]  /*0320*/  ULEA UR5, UR32, UR5, 0x18 ;  /* 0x0000000520057291 */ /* 0x000fe4000f8ec0ff */
[----:B------:R-:W-:-:S04]  /*0330*/  UIADD3 UR6, UPT, UPT, -UR6, 0x100000, URZ ;  /* 0x0010000006067890 */ /* 0x000fc8000fffe1ff */
[----:B------:R-:W-:Y:S02]  /*0340*/  USHF.L.U32 UR7, UR6, 0xb, URZ ;  /* 0x0000000b06077899 */ /* 0x000fe400080006ff */
[----:B------:R-:W-:Y:S01]  /*0350*/  USHF.L.U32 UR6, UR6, 0x1, URZ ;  /* 0x0000000106067899 */ /* 0x000fe200080006ff */
[----:B------:R-:W-:Y:S02]  /*0360*/  UMOV UR4, 0x2 ;  /* 0x0000000200047882 */ /* 0x000fe40000000000 */
[----:B------:R-:W-:-:S04]  /*0370*/  UIADD3 UR8, UPT, UPT, -UR4, 0x100000, URZ ;  /* 0x0010000004087890 */ /* 0x000fc8000fffe1ff */
[----:B------:R-:W-:Y:S02]  /*0380*/  USHF.L.U32 UR9, UR8, 0xb, URZ ;  /* 0x0000000b08097899 */ /* 0x000fe400080006ff */
[----:B------:R-:W-:Y:S01]  /*0390*/  USHF.L.U32 UR8, UR8, 0x1, URZ ;  /* 0x0000000108087899 */ /* 0x000fe200080006ff */
[----:B------:R-:W1:Y:S02]  /*03a0*/  FENCE.VIEW.ASYNC.S ;  /* 0x00000000000073c6 */ /* 0x000e640000000000 */
[----:B-1----:R1:W2:Y:S01]  /*03b0*/  SYNCS.EXCH.64 URZ, [UR5], UR6 ;  /* 0x0000000605ff75b2 */ /* 0x0022a20008000100 */
[----:B------:R1:W3:Y:S01]  /*03c0*/  SYNCS.EXCH.64 URZ, [UR5+0x8], UR6 ;  /* 0x0000080605ff75b2 */ /* 0x0002e20008000100 */
[----:B------:R1:W4:Y:S01]  /*03d0*/  SYNCS.EXCH.64 URZ, [UR5+0x10], UR6 ;  /* 0x0000100605ff75b2 */ /* 0x0003220008000100 */
[----:B------:R1:W1:Y:S01]  /*03e0*/  SYNCS.EXCH.64 URZ, [UR5+0x18], UR6 ;  /* 0x0000180605ff75b2 */ /* 0x0002620008000100 */
[----:B------:R1:W1:Y:S01]  /*03f0*/  SYNCS.EXCH.64 URZ, [UR5+0x20], UR6 ;  /* 0x0000200605ff75b2 */ /* 0x0002620008000100 */
[----:B------:R1:W1:Y:S04]  /*0400*/  SYNCS.EXCH.64 URZ, [UR5+0x28], UR6 ;  /* 0x0000280605ff75b2 */ /* 0x0002680008000100 */
[----:B------:R1:W1:Y:S01]  /*0410*/  SYNCS.EXCH.64 URZ, [UR5+0x30], UR8 ;  /* 0x0000300805ff75b2 */ /* 0x0002620008000100 */
[----:B------:R1:W1:Y:S01]  /*0420*/  SYNCS.EXCH.64 URZ, [UR5+0x38], UR8 ;  /* 0x0000380805ff75b2 */ /* 0x0002620008000100 */
[----:B------:R1:W1:Y:S01]  /*0430*/  SYNCS.EXCH.64 URZ, [UR5+0x40], UR8 ;  /* 0x0000400805ff75b2 */ /* 0x0002620008000100 */
[----:B------:R1:W1:Y:S01]  /*0440*/  SYNCS.EXCH.64 URZ, [UR5+0x48], UR8 ;  /* 0x0000480805ff75b2 */ /* 0x0002620008000100 */
[----:B------:R1:W1:Y:S01]  /*0450*/  SYNCS.EXCH.64 URZ, [UR5+0x50], UR8 ;  /* 0x0000500805ff75b2 */ /* 0x0002620008000100 */
[----:B------:R1:W1:Y:S01]  /*0460*/  SYNCS.EXCH.64 URZ, [UR5+0x58], UR8 ;  /* 0x0000580805ff75b2 */ /* 0x0002620008000100 */
[----:B------:R-:W-:Y:S01]  /*0470*/  NOP ;  /* 0x0000000000007918 */ /* 0x000fe20000000000 */
.L_x_1:
[----:B------:R-:W-:Y:S01]  /*0480*/  NOP ;  /* 0x0000000000007918 */ /* 0x000fe20000000000 */
[----:B------:R-:W-:Y:S05]  /*0490*/  BRA.U !UP4, `(.L_x_2) ;  /* 0x000000010c087547 */ /* 0x000fea000b800000 */
[----:B-1234-:R-:W-:Y:S01]  /*04a0*/  UCGABAR_ARV ;  /* 0x00000000000079c7 */ /* 0x01efe20008000000 */
[----:B------:R-:W-:Y:S05]  /*04b0*/  BRA `(.L_x_3) ;  /* 0x0000000000047947 */ /* 0x000fea0003800000 */
.L_x_2:
[----:B-1234-:R-:W-:Y:S01]  /*04c0*/  NOP ;  /* 0x0000000000007918 */ /* 0x01efe20000000000 */
.L_x_3:
[----:B------:R-:W-:Y:S05]  /*04d0*/  BRA.U !UP4, `(.L_x_4) ;  /* 0x000000010c0c7547 */ /* 0x000fea000b800000 */
[----:B------:R-:W-:Y:S01]  /*04e0*/  UCGABAR_WAIT ;  /* 0x0000000000007dc7 */ /* 0x000fe20008000000 */
[----:B------:R-:W-:Y:S01]  /*04f0*/  CCTL.IVALL ;  /* 0x00000000ff00798f */ /* 0x000fe20002000000 */
[----:B------:R-:W-:Y:S05]  /*0500*/  BRA `(.L_x_5) ;  /* 0x0000000000047947 */ /* 0x000fea0003800000 */
.L_x_4:
[----:B------:R-:W-:Y:S06]  /*0510*/  BAR.SYNC.DEFER_BLOCKING 0x0 ;  /* 0x0000000000007b1d */ /* 0x000fec0000010000 */
.L_x_5:
[----:B------:R-:W-:Y:S05]  /*0520*/  @P0 BRA `(.L_x_6) ;  /* 0x0000000000400947 */ /* 0x000fea0003800000 */
[----:B------:R-:W-:Y:S01]  /*0530*/  UMOV UR6, 0x400 ;  /* 0x0000040000067882 */ /* 0x000fe20000000000 */
[----:B------:R-:W-:Y:S01]  /*0540*/  UMOV UR5, 0x1 ;  /* 0x0000000100057882 */ /* 0x000fe20000000000 */
[----:B------:R-:W-:Y:S01]  /*0550*/  UMOV UR4, 0x4 ;  /* 0x0000000400047882 */ /* 0x000fe20000000000 */
[----:B------:R-:W-:Y:S02]  /*0560*/  ULEA UR6, UR32, UR6, 0x18 ;  /* 0x0000000620067291 */ /* 0x000fe4000f8ec0ff */
[----:B------:R-:W-:-:S04]  /*0570*/  UIADD3 UR8, UPT, UPT, -UR5, 0x100000, URZ ;  /* 0x0010000005087890 */ /* 0x000fc8000fffe1ff */
[----:B------:R-:W-:Y:S02]  /*0580*/  USHF.L.U32 UR9, UR8, 0xb, URZ ;  /* 0x0000000b08097899 */ /* 0x000fe400080006ff */
[----:B------:R-:W-:Y:S02]  /*0590*/  USHF.L.U32 UR8, UR8, 0x1, URZ ;  /* 0x0000000108087899 */ /* 0x000fe400080006ff */
[----:B------:R-:W-:-:S04]  /*05a0*/  UIADD3 UR4, UPT, UPT, -UR4, 0x100000, URZ ;  /* 0x0010000004047890 */ /* 0x000fc8000fffe1ff */
[----:B------:R-:W-:Y:S02]  /*05b0*/  USHF.L.U32 UR5, UR4, 0xb, URZ ;  /* 0x0000000b04057899 */ /* 0x000fe400080006ff */
[----:B------:R-:W-:Y:S01]  /*05c0*/  USHF.L.U32 UR4, UR4, 0x1, URZ ;  /* 0x0000000104047899 */ /* 0x000fe200080006ff */
[----:B------:R-:W1:Y:S03]  /*05d0*/  FENCE.VIEW.ASYNC.S ;  /* 0x00000000000073c6 */ /* 0x000e660000000000 */
[----:B-1----:R1:W2:Y:S01]  /*05e0*/  SYNCS.EXCH.64 URZ, [UR6+0x60], UR8 ;  /* 0x0000600806ff75b2 */ /* 0x0022a20008000100 */
[----:B------:R1:W3:Y:S07]  /*05f0*/  SYNCS.EXCH.64 URZ, [UR6+0x68], UR8 ;  /* 0x0000680806ff75b2 */ /* 0x0002ee0008000100 */
[----:B------:R1:W4:Y:S01]  /*0600*/  SYNCS.EXCH.64 URZ, [UR6+0x70], UR4 ;  /* 0x0000700406ff75b2 */ /* 0x0003220008000100 */
[----:B------:R1:W1:Y:S01]  /*0610*/  SYNCS.EXCH.64 URZ, [UR6+0x78], UR4 ;  /* 0x0000780406ff75b2 */ /* 0x0002620008000100 */
[----:B------:R-:W-:Y:S01]  /*0620*/  NOP ;  /* 0x0000000000007918 */ /* 0x000fe20000000000 */
.L_x_6:
[----:B------:R-:W-:Y:S01]  /*0630*/  NOP ;  /* 0x0000000000007918 */ /* 0x000fe20000000000 */
[----:B------:R-:W-:Y:S05]  /*0640*/  BRA.U !UP4, `(.L_x_7) ;  /* 0x000000010c087547 */ /* 0x000fea000b800000 */
[----:B-1234-:R-:W-:Y:S01]  /*0650*/  UCGABAR_ARV ;  /* 0x00000000000079c7 */ /* 0x01efe20008000000 */
[----:B------:R-:W-:Y:S05]  /*0660*/  BRA `(.L_x_8) ;  /* 0x0000000000047947 */ /* 0x000fea0003800000 */
.L_x_7:
[----:B-1234-:R-:W-:Y:S01]  /*0670*/  NOP ;  /* 0x0000000000007918 */ /* 0x01efe20000000000 */
.L_x_8:
[----:B------:R-:W-:Y:S05]  /*0680*/  BRA.U !UP4, `(.L_x_9) ;  /* 0x000000010c0c7547 */ /* 0x000fea000b800000 */
[----:B------:R-:W-:Y:S01]  /*0690*/  UCGABAR_WAIT ;  /* 0x0000000000007dc7 */ /* 0x000fe20008000000 */
[----:B------:R-:W-:Y:S01]  /*06a0*/  CCTL.IVALL ;  /* 0x00000000ff00798f */ /* 0x000fe20002000000 */
[----:B------:R-:W-:Y:S05]  /*06b0*/  BRA `(.L_x_10) ;  /* 0x0000000000047947 */ /* 0x000fea0003800000 */
.L_x_9:
[----:B------:R-:W-:Y:S06]  /*06c0*/  BAR.SYNC.DEFER_BLOCKING 0x0 ;  /* 0x0000000000007b1d */ /* 0x000fec0000010000 */
.L_x_10:
        /* <DEDUP_REMOVED lines=17> */
.L_x_11:
[----:B------:R-:W-:Y:S01]  /*07e0*/  NOP ;  /* 0x0000000000007918 */ /* 0x000fe20000000000 */
[----:B-1234-:R-:W-:Y:S06]  /*07f0*/  BAR.SYNC.DEFER_BLOCKING 0x0 ;  /* 0x0000000000007b1d */ /* 0x01efec0000010000 */
[----:B------:R-:W-:Y:S05]  /*0800*/  BRA.U !UP4, `(.L_x_12) ;  /* 0x000000010c087547 */ /* 0x000fea000b800000 */
[----:B------:R-:W-:Y:S01]  /*0810*/  UCGABAR_ARV ;  /* 0x00000000000079c7 */ /* 0x000fe20008000000 */
[----:B------:R-:W-:Y:S05]  /*0820*/  BRA `(.L_x_13) ;  /* 0x0000000000047947 */ /* 0x000fea0003800000 */
.L_x_12:
[----:B------:R-:W-:Y:S01]  /*0830*/  NOP ;  /* 0x0000000000007918 */ /* 0x000fe20000000000 */
.L_x_13:
[----:B------:R-:W-:Y:S05]  /*0840*/  BRA.U !UP4, `(.L_x_14) ;  /* 0x000000010c0c7547 */ /* 0x000fea000b800000 */
[----:B------:R-:W-:Y:S01]  /*0850*/  UCGABAR_WAIT ;  /* 0x0000000000007dc7 */ /* 0x000fe20008000000 */
[----:B------:R-:W-:Y:S01]  /*0860*/  CCTL.IVALL ;  /* 0x00000000ff00798f */ /* 0x000fe20002000000 */
[----:B------:R-:W-:Y:S05]  /*0870*/  BRA `(.L_x_15) ;  /* 0x0000000000047947 */ /* 0x000fea0003800000 */
.L_x_14:
[----:B------:R-:W-:Y:S06]  /*0880*/  BAR.SYNC.DEFER_BLOCKING 0x0 ;  /* 0x0000000000007b1d */ /* 0x000fec0000010000 */
.L_x_15:
[----:B------:R-:W-:Y:S01]  /*0890*/  ISETP.NE.AND P0, PT, R76, 0x6, PT ;  /* 0x000000064c00780c */ /* 0x000fe20003f05270 */
[----:B------:R-:W1:-:S12]  /*08a0*/  LDCU.64 UR22, c[0x0][0x358] ;  /* 0x00006b00ff1677ac */ /* 0x000e580008000a00 */
[----:B------:R-:W-:Y:S05]  /*08b0*/  @P0 BRA `(.L_x_16) ;  /* 0x0000000800a80947 */ /* 0x000fea0003800000 */
[----:B------:R-:W-:Y:S01]  /*08c0*/  LOP3.LUT R0, R58, 0x1f, RZ, 0xc0, !PT ;  /* 0x0000001f3a007812 */ /* 0x000fe200078ec0ff */
[----:B------:R-:W-:Y:S01]  /*08d0*/  IMAD.MOV.U32 R18, RZ, RZ, 0x7fffffff ;  /* 0x7fffffffff127424 */ /* 0x000fe200078e00ff */
[----:B------:R-:W2:Y:S01]  /*08e0*/  S2UR UR9, SR_CTAID.Z ;  /* 0x00000000000979c3 */ /* 0x000ea20000002700 */
[----:B------:R-:W2:Y:S01]  /*08f0*/  LDCU.64 UR6, c[0x0][0x760] ;  /* 0x0000ec00ff0677ac */ /* 0x000ea20008000a00 */
[C---:B------:R-:W-:Y:S01]  /*0900*/  ISETP.GT.U32.AND P0, PT, R0.reuse, 0x7, PT ;  /* 0x000000070000780c */ /* 0x040fe20003f04070 */
[----:B------:R-:W3:Y:S01]  /*0910*/  LDCU.U8 UR8, c[0x0][0x768] ;  /* 0x0000ed00ff0877ac */ /* 0x000ee20008000000 */
[----:B------:R-:W4:Y:S01]  /*0920*/  LDCU.U8 UR10, c[0x0][0x769] ;  /* 0x0000ed20ff0a77ac */ /* 0x000f220008000000 */
[----:B------:R-:W5:Y:S10]  /*0930*/  LDCU UR24, c[0x0][0x770] ;  /* 0x0000ee00ff1877ac */ /* 0x000f740008000800 */
[----:B------:R-:W1:Y:S02]  /*0940*/  @!P0 LDC.64 R2, c[0x0][0x748] ;  /* 0x0001d200ff028b82 */ /* 0x000e640000000a00 */
[----:B-1----:R-:W-:-:S05]  /*0950*/  @!P0 IMAD.WIDE.U32 R2, R0, 0x4, R2 ;  /* 0x0000000400028825 */ /* 0x002fca00078e0002 */
[----:B------:R-:W5:Y:S01]  /*0960*/  @!P0 LDG.E R18, desc[UR22][R2.64] ;  /* 0x0000001602128981 */ /* 0x000f62000c1e1900 */
[----:B--2---:R-:W-:Y:S01]  /*0970*/  UIMAD.WIDE.U32 UR4, UR9, UR7, URZ ;  /* 0x00000007090472a5 */ /* 0x004fe2000f8e00ff */
[----:B------:R-:W1:Y:S01]  /*0980*/  S2UR UR16, SR_CTAID.X ;  /* 0x00000000001079c3 */ /* 0x000e620000002500 */
[----:B------:R-:W-:Y:S01]  /*0990*/  UISETP.GT.U32.AND UP0, UPT, UR9, 0x1ff, UPT ;  /* 0x000001ff0900788c */ /* 0x000fe2000bf04070 */
[----:B------:R-:W-:Y:S02]  /*09a0*/  HFMA2 R0, -RZ, RZ, 0, 5.9604644775390625e-08 ;  /* 0x00000001ff007431 */ /* 0x000fe400000001ff */
[----:B------:R-:W-:Y:S02]  /*09b0*/  IMAD.MOV.U32 R10, RZ, RZ, RZ ;  /* 0x000000ffff0a7224 */ /* 0x000fe400078e00ff */
[----:B------:R-:W-:Y:S02]  /*09c0*/  UMOV UR11, UR5 ;  /* 0x00000005000b7c82 */ /* 0x000fe40008000000 */
[----:B------:R-:W-:-:S02]  /*09d0*/  UIADD3 UR7, UPT, UPT, -UR11, UR9, URZ ;  /* 0x000000090b077290 */ /* 0x000fc4000fffe1ff */
[----:B------:R-:W2:Y:S02]  /*09e0*/  LDCU.64 UR4, c[0x0][0x778] ;  /* 0x0000ef00ff0477ac */ /* 0x000ea40008000a00 */
[----:B---3--:R-:W-:-:S04]  /*09f0*/  USHF.R.U32.HI UR7, URZ, UR8, UR7 ;  /* 0x00000008ff077299 */ /* 0x008fc80008011607 */
[----:B------:R-:W-:-:S04]  /*0a00*/  UIADD3 UR11, UPT, UPT, UR11, UR7, URZ ;  /* 0x000000070b0b7290 */ /* 0x000fc8000fffe0ff */
[----:B----4-:R-:W-:Y:S02]  /*0a10*/  USHF.R.U32.HI UR11, URZ, UR10, UR11 ;  /* 0x0000000aff0b7299 */ /* 0x010fe4000801160b */
[----:B-1----:R-:W-:Y:S02]  /*0a20*/  ULOP3.LUT UR16, UR16, 0x1, URZ, 0xc0, !UPT ;  /* 0x0000000110107892 */ /* 0x002fe4000f8ec0ff */
[----:B------:R-:W-:Y:S01]  /*0a30*/  UIADD3 UR11, UPT, UPT, -UR11, URZ, URZ ;  /* 0x000000ff0b0b7290 */ /* 0x000fe2000fffe1ff */
[----:B------:R-:W1:Y:S03]  /*0a40*/  LDCU.U8 UR7, c[0x0][0x780] ;  /* 0x0000f000ff0777ac */ /* 0x000e660008000000 */
[----:B------:R-:W-:-:S04]  /*0a50*/  UIMAD UR6, UR11, UR6, UR9 ;  /* 0x000000060b0672a4 */ /* 0x000fc8000f8e0209 */
[----:B--2---:R-:W-:-:S03]  /*0a60*/  UIMAD.WIDE.U32 UR12, UR6, UR5, URZ ;  /* 0x00000005060c72a5 */ /* 0x004fc6000f8e00ff */
[----:B------:R-:W2:Y:S04]  /*0a70*/  LDCU.U8 UR11, c[0x0][0x781] ;  /* 0x0000f020ff0b77ac */ /* 0x000ea80008000000 */
[----:B------:R-:W-:Y:S02]  /*0a80*/  UMOV UR5, UR13 ;  /* 0x0000000d00057c82 */ /* 0x000fe40008000000 */
[----:B------:R-:W-:Y:S02]  /*0a90*/  UIADD3 UR18, UPT, UPT, UR6, -UR5, URZ ;  /* 0x8000000506127290 */ /* 0x000fe4000fffe0ff */
[----:B------:R-:W3:Y:S02]  /*0aa0*/  LDCU.U8 UR13, c[0x0][0x774] ;  /* 0x0000ee80ff0d77ac */ /* 0x000ee40008000000 */
[----:B-1----:R-:W-:Y:S01]  /*0ab0*/  USHF.R.U32.HI UR18, URZ, UR7, UR18 ;  /* 0x00000007ff127299 */ /* 0x002fe20008011612 */
[----:B------:R-:W1:Y:S03]  /*0ac0*/  LDCU.U8 UR12, c[0x0][0x775] ;  /* 0x0000eea0ff0c77ac */ /* 0x000e660008000000 */
[----:B------:R-:W-:Y:S01]  /*0ad0*/  UIADD3 UR18, UPT, UPT, UR5, UR18, URZ ;  /* 0x0000001205127290 */ /* 0x000fe2000fffe0ff */
[----:B------:R-:W4:Y:S03]  /*0ae0*/  LDCU UR5, c[0x0][0x76c] ;  /* 0x0000ed80ff0577ac */ /* 0x000f260008000800 */
[----:B--2---:R-:W-:-:S04]  /*0af0*/  USHF.R.U32.HI UR18, URZ, UR11, UR18 ;  /* 0x0000000bff127299 */ /* 0x004fc80008011612 */
[----:B-----5:R-:W-:-:S07]  /*0b00*/  UIMAD.WIDE.U32 UR24, UR18, UR24, URZ ;  /* 0x00000018121872a5 */ /* 0x020fce000f8e00ff */
[----:B------:R-:W-:Y:S02]  /*0b10*/  UMOV UR19, UR25 ;  /* 0x0000001900137c82 */ /* 0x000fe40008000000 */
[----:B------:R-:W-:-:S04]  /*0b20*/  UIADD3 UR17, UPT, UPT, UR18, -UR19, URZ ;  /* 0x8000001312117290 */ /* 0x000fc8000fffe0ff */
[----:B---3--:R-:W-:-:S04]  /*0b30*/  USHF.R.U32.HI UR17, URZ, UR13, UR17 ;  /* 0x0000000dff117299 */ /* 0x008fc80008011611 */
[----:B------:R-:W-:-:S04]  /*0b40*/  UIADD3 UR17, UPT, UPT, UR19, UR17, URZ ;  /* 0x0000001113117290 */ /* 0x000fc8000fffe0ff */
[----:B-1----:R-:W-:-:S04]  /*0b50*/  USHF.R.U32.HI UR17, URZ, UR12, UR17 ;  /* 0x0000000cff117299 */ /* 0x002fc80008011611 */
[----:B------:R-:W-:-:S04]  /*0b60*/  UIADD3 UR17, UPT, UPT, -UR17, URZ, URZ ;  /* 0x000000ff11117290 */ /* 0x000fc8000fffe1ff */
[----:B----4-:R-:W-:Y:S02]  /*0b70*/  UIMAD UR5, UR17, UR5, UR18 ;  /* 0x00000005110572a4 */ /* 0x010fe4000f8e0212 */
[----:B------:R-:W-:Y:S02]  /*0b80*/  UIADD3 UR18, UPT, UPT, -UR18, URZ, URZ ;  /* 0x000000ff12127290 */ /* 0x000fe4000fffe1ff */
[----:B------:R-:W-:Y:S02]  /*0b90*/  UIADD3 UR5, UPT, UPT, UR5, UR5, URZ ;  /* 0x0000000505057290 */ /* 0x000fe4000fffe0ff */
[----:B------:R-:W-:Y:S02]  /*0ba0*/  UIMAD UR4, UR18, UR4, UR6 ;  /* 0x00000004120472a4 */ /* 0x000fe4000f8e0206 */
[----:B------:R-:W-:-:S04]  /*0bb0*/  ULOP3.LUT UR5, UR5, UR16, URZ, 0xfc, !UPT ;  /* 0x0000001005057292 */ /* 0x000fc8000f8efcff */
[----:B------:R-:W-:Y:S02]  /*0bc0*/  MOV R5, UR4 ;  /* 0x0000000400057c02 */ /* 0x000fe40008000f00 */
[----:B------:R-:W-:Y:S01]  /*0bd0*/  IMAD.U32 R4, RZ, RZ, UR5 ;  /* 0x00000005ff047e24 */ /* 0x000fe2000f8e00ff */
[----:B------:R1:W2:Y:S01]  /*0be0*/  SHFL.IDX PT, R2, R18, 0x7, 0x1f ;  /* 0x00e01f0012027f89 */ /* 0x0002a200000e0000 */
[----:B------:R-:W-:Y:S05]  /*0bf0*/  BRA.U UP0, `(.L_x_17) ;  /* 0x0000000500647547 */ /* 0x000fea000b800000 */
[----:B------:R-:W3:Y:S01]  /*0c00*/  LDC R0, c[0x0][0x374] ;  /* 0x0000dd00ff007b82 */ /* 0x000ee20000000800 */
[----:B--2---:R-:W-:Y:S01]  /*0c10*/  SHF.R.S32.HI R17, RZ, 0x1f, R2 ;  /* 0x0000001fff117819 */ /* 0x004fe20000011402 */
[----:B------:R-:W-:Y:S02]  /*0c20*/  IMAD.U32 R19, RZ, RZ, UR9 ;  /* 0x00000009ff137e24 */ /* 0x000fe4000f8e00ff */
[----:B------:R-:W-:Y:S01]  /*0c30*/  IMAD.MOV.U32 R6, RZ, RZ, -0x1 ;  /* 0xffffffffff067424 */ /* 0x000fe200078e00ff */
[----:B------:R-:W-:Y:S01]  /*0c40*/  LEA.HI R17, R17, R2, RZ, 0x7 ;  /* 0x0000000211117211 */ /* 0x000fe200078f38ff */
[----:B------:R-:W-:Y:S02]  /*0c50*/  IMAD.MOV.U32 R10, RZ, RZ, RZ ;  /* 0x000000ffff0a7224 */ /* 0x000fe400078e00ff */
[----:B------:R-:W3:Y:S01]  /*0c60*/  LDC R7, c[0x0][0x370] ;  /* 0x0000dc00ff077b82 */ /* 0x000ee20000000800 */
[----:B------:R-:W-:Y:S01]  /*0c70*/  LOP3.LUT R3, R17, 0xffffff80, RZ, 0xc0, !PT ;  /* 0xffffff8011037812 */ /* 0x000fe200078ec0ff */
[----:B------:R-:W-:-:S03]  /*0c80*/  IMAD.MOV.U32 R15, RZ, RZ, RZ ;  /* 0x000000ffff0f7224 */ /* 0x000fc600078e00ff */
[----:B------:R-:W-:-:S03]  /*0c90*/  ISETP.NE.AND P0, PT, R2, R3, PT ;  /* 0x000000030200720c */ /* 0x000fc60003f05270 */
[----:B------:R-:W2:Y:S01]  /*0ca0*/  LDC R16, c[0x0][0x378] ;  /* 0x0000de00ff107b82 */ /* 0x000ea20000000800 */
[----:B------:R-:W-:-:S07]  /*0cb0*/  ISETP.LT.AND P0, PT, R2, RZ, P0 ;  /* 0x000000ff0200720c */ /* 0x000fce0000701270 */
[----:B------:R-:W4:Y:S08]  /*0cc0*/  LDC R12, c[0x0][0x770] ;  /* 0x0001dc00ff0c7b82 */ /* 0x000f300000000800 */
[----:B------:R-:W1:Y:S01]  /*0cd0*/  LDC R11, c[0x0][0x76c] ;  /* 0x0001db00ff0b7b82 */ /* 0x000e620000000800 */
[----:B---3--:R-:W-:Y:S01]  /*0ce0*/  IMAD R7, R0, R7, RZ ;  /* 0x0000000700077224 */ /* 0x008fe200078e02ff */
[----:B------:R-:W-:-:S02]  /*0cf0*/  SHF.R.S32.HI R0, RZ, 0x7, R17 ;  /* 0x00000007ff007819 */ /* 0x000fc40000011411 */
[----:B------:R-:W-:-:S03]  /*0d00*/  LEA.HI.SX32 R17, R17, 0xffffffff, 0x19 ;  /* 0xffffffff11117811 */ /* 0x000fc600078fcaff */
[----:B------:R-:W-:Y:S01]  /*0d10*/  @!P0 IMAD.MOV R17, RZ, RZ, R0 ;  /* 0x000000ffff118224 */ /* 0x000fe200078e0200 */
[----:B------:R-:W3:Y:S01]  /*0d20*/  LDC.64 R8, c[0x0][0x760] ;  /* 0x0001d800ff087b82 */ /* 0x000ee20000000a00 */
[----:B--2---:R-:W-:Y:S02]  /*0d30*/  IMAD R16, R7, R16, RZ ;  /* 0x0000001007107224 */ /* 0x004fe400078e02ff */
[----:B------:R-:W-:-:S03]  /*0d40*/  IMAD.MOV.U32 R0, RZ, RZ, 0x1 ;  /* 0x00000001ff007424 */ /* 0x000fc600078e00ff */
[----:B------:R-:W-:Y:S02]  /*0d50*/  LEA.HI R16, R16, R16, RZ, 0x1 ;  /* 0x0000001010107211 */ /* 0x000fe400078f08ff */
[----:B------:R-:W2:Y:S02]  /*0d60*/  LDC.64 R2, c[0x0][0x778] ;  /* 0x0001de00ff027b82 */ /* 0x000ea40000000a00 */
[----:B----4-:R-:W-:-:S07]  /*0d70*/  SHF.R.S32.HI R16, RZ, 0x1, R16 ;  /* 0x00000001ff107819 */ /* 0x010fce0000011410 */
.L_x_22:
[----:B------:R-:W-:-:S13]  /*0d80*/  ISETP.GE.AND P0, PT, R4, R17, PT ;  /* 0x000000110400720c */ /* 0x000fda0003f06270 */
[----:B------:R-:W-:Y:S05]  /*0d90*/  @P0 BRA `(.L_x_18) ;  /* 0x0000000000940947 */ /* 0x000fea0003800000 */
[----:B------:R-:W-:-:S04]  /*0da0*/  SHF.L.U32 R7, R4, 0x7, RZ ;  /* 0x0000000704077819 */ /* 0x000fc800000006ff */
[----:B------:R-:W-:-:S13]  /*0db0*/  ISETP.GE.AND P0, PT, R7, R15, PT ;  /* 0x0000000f0700720c */ /* 0x000fda0003f06270 */
[----:B------:R-:W-:Y:S05]  /*0dc0*/  @!P0 BRA `(.L_x_19) ;  /* 0x0000000000388947 */ /* 0x000fea0003800000 */
[----:B------:R-:W-:Y:S01]  /*0dd0*/  VIADD R13, R6, 0x1 ;  /* 0x00000001060d7836 */ /* 0x000fe20000000000 */
[----:B------:R-:W-:-:S04]  /*0de0*/  MOV R6, 0xffffffff ;  /* 0xffffffff00067802 */ /* 0x000fc80000000f00 */
[----:B------:R-:W-:-:S13]  /*0df0*/  ISETP.GT.U32.AND P0, PT, R13, 0x1f, PT ;  /* 0x0000001f0d00780c */ /* 0x000fda0003f04070 */
[----:B------:R-:W-:Y:S05]  /*0e00*/  @P0 BRA `(.L_x_20) ;  /* 0x0000000000240947 */ /* 0x000fea0003800000 */
[----:B------:R-:W-:Y:S01]  /*0e10*/  ISETP.GT.AND P0, PT, R18, R7, PT ;  /* 0x000000071200720c */ /* 0x000fe20003f04270 */
[----:B------:R-:W-:-:S05]  /*0e20*/  IMAD.MOV.U32 R6, RZ, RZ, -0x1 ;  /* 0xffffffffff067424 */ /* 0x000fca00078e00ff */
[----:B------:R-:W-:-:S07]  /*0e30*/  SHF.L.U32 R6, R6, R13, RZ ;  /* 0x0000000d06067219 */ /* 0x000fce00000006ff */
[----:B------:R-:W-:-:S04]  /*0e40*/  VOTE.ANY R7, PT, P0 ;  /* 0x0000000000077806 */ /* 0x000fc800000e0100 */
[----:B------:R-:W-:-:S05]  /*0e50*/  LOP3.LUT P0, R7, R7, RZ, R6, 0xa0, !PT ;  /* 0x000000ff07077212 */ /* 0x000fca000780a006 */
[----:B------:R-:W-:-:S05]  /*0e60*/  VIADD R6, R7, 0xffffffff ;  /* 0xffffffff07067836 */ /* 0x000fca0000000000 */
[----:B------:R-:W-:-:S04]  /*0e70*/  LOP3.LUT R7, R7, R6, RZ, 0xc, !PT ;  /* 0x0000000607077212 */ /* 0x000fc800078e0cff */
[----:B------:R-:W4:Y:S02]  /*0e80*/  POPC R6, R7 ;  /* 0x0000000700067309 */ /* 0x000f240000000000 */
[----:B----4-:R-:W-:-:S07]  /*0e90*/  SEL R6, R6, 0xffffffff, P0 ;  /* 0xffffffff06067807 */ /* 0x010fce0000000000 */
.L_x_20:
[----:B------:R4:W3:Y:S02]  /*0ea0*/  SHFL.IDX PT, R15, R18, R6, 0x1f ;  /* 0x00001f06120f7589 */ /* 0x0008e400000e0000 */
.L_x_19:
[----:B------:R-:W5:Y:S01]  /*0eb0*/  S2R R13, SR_CgaCtaId ;  /* 0x00000000000d7919 */ /* 0x000f620000008800 */
[----:B------:R-:W-:Y:S01]  /*0ec0*/  MOV R14, 0x400 ;  /* 0x00000400000e7802 */ /* 0x000fe20000000f00 */
[----:B------:R-:W-:-:S03]  /*0ed0*/  IMAD.U32 R21, R0, -0x80000000, RZ ;  /* 0x8000000000157824 */ /* 0x000fc600078e00ff */
[----:B-----5:R-:W-:-:S05]  /*0ee0*/  LEA R13, R13, R14, 0x18 ;  /* 0x0000000e0d0d7211 */ /* 0x020fca00078ec0ff */
[----:B------:R-:W-:-:S04]  /*0ef0*/  IMAD R14, R10, 0x8, R13 ;  /* 0x000000080a0e7824 */ /* 0x000fc800078e020d */
[----:B------:R-:W5:Y:S02]  /*0f00*/  SYNCS.PHASECHK.TRANS64.TRYWAIT P0, [R14+URZ+0x90], R21 ;  /* 0x000090150e0075a7 */ /* 0x000f6400080011ff */
[----:B-----5:R-:W-:Y:S05]  /*0f10*/  @!P0 BRA `(.L_x_21) ;  /* 0x0000004000848947 */ /* 0x020fea0003800000 */
.L_x_70:
[----:B------:R-:W-:Y:S01]  /*0f20*/  ELECT P0, URZ, PT ;  /* 0x0000000000ff782f */ /* 0x000fe20003800000 */
[----:B------:R-:W-:-:S12]  /*0f30*/  IMAD.MOV.U32 R7, RZ, RZ, 0x1 ;  /* 0x00000001ff077424 */ /* 0x000fd800078e00ff */
[C---:B------:R-:W-:Y:S02]  /*0f40*/  @P0 IMAD R13, R10.reuse, 0x10, R13 ;  /* 0x000000100a0d0824 */ /* 0x040fe400078e020d */
[----:B------:R-:W-:-:S03]  /*0f50*/  VIADD R10, R10, 0x1 ;  /* 0x000000010a0a7836 */ /* 0x000fc60000000000 */
[----:B------:R4:W-:Y:S02]  /*0f60*/  @P0 STS.128 [R13+0x38410], R4 ;  /* 0x038410040d000388 */ /* 0x0009e40000000c00 */
[----:B------:R-:W-:Y:S01]  /*0f70*/  ISETP.NE.AND P0, PT, R10, 0x2, PT ;  /* 0x000000020a00780c */ /* 0x000fe20003f05270 */
[----:B------:R5:W-:Y:S06]  /*0f80*/  MEMBAR.ALL.CTA ;  /* 0x0000000000007992 */ /* 0x000bec0000008000 */
[----:B-----5:R-:W5:Y:S01]  /*0f90*/  FENCE.VIEW.ASYNC.S ;  /* 0x00000000000073c6 */ /* 0x020f620000000000 */
[----:B----4-:R-:W-:-:S02]  /*0fa0*/  SEL R21, RZ, 0x1, P0 ;  /* 0x00000001ff157807 */ /* 0x010fc40000000000 */
[----:B------:R-:W-:Y:S02]  /*0fb0*/  SEL R10, R10, RZ, P0 ;  /* 0x000000ff0a0a7207 */ /* 0x000fe40000000000 */
[----:B------:R-:W-:Y:S01]  /*0fc0*/  LOP3.LUT R0, R0, R21, RZ, 0x3c, !PT ;  /* 0x0000001500007212 */ /* 0x000fe200078e3cff */
[----:B-----5:R-:W-:Y:S06]  /*0fd0*/  BAR.SYNC.DEFER_BLOCKING 0x4, 0x20 ;  /* 0x0100800000007b1d */ /* 0x020fec0000010000 */
[----:B------:R4:W-:Y:S02]  /*0fe0*/  SYNCS.ARRIVE.TRANS64.ART0 RZ, [R14+URZ+0x80], R7 ;  /* 0x000080070eff79a7 */ /* 0x0009e400085000ff */
.L_x_18:
[----:B------:R-:W-:-:S04]  /*0ff0*/  IMAD.IADD R19, R16, 0x1, R19 ;  /* 0x0000000110137824 */ /* 0x000fc800078e0213 */
[C---:B---3--:R-:W-:Y:S01]  /*1000*/  IMAD.HI.U32 R5, R19.reuse, R9, RZ ;  /* 0x0000000913057227 */ /* 0x048fe200078e00ff */
[----:B------:R-:W-:-:S04]  /*1010*/  ISETP.GE.AND P0, PT, R19, 0x200, PT ;  /* 0x000002001300780c */ /* 0x000fc80003f06270 */
[----:B------:R-:W-:-:S04]  /*1020*/  IADD3 R4, PT, PT, R19, -R5, RZ ;  /* 0x8000000513047210 */ /* 0x000fc80007ffe0ff */
[----:B------:R-:W-:-:S05]  /*1030*/  SHF.R.U32.HI R4, RZ, UR8, R4 ;  /* 0x00000008ff047c19 */ /* 0x000fca0008011604 */
[----:B------:R-:W-:-:S05]  /*1040*/  IMAD.IADD R4, R5, 0x1, R4 ;  /* 0x0000000105047824 */ /* 0x000fca00078e0204 */
[----:B----4-:R-:W-:-:S04]  /*1050*/  SHF.R.U32.HI R14, RZ, UR10, R4 ;  /* 0x0000000aff0e7c19 */ /* 0x010fc80008011604 */
[----:B------:R-:W-:-:S05]  /*1060*/  IADD3 R14, PT, PT, -R14, RZ, RZ ;  /* 0x000000ff0e0e7210 */ /* 0x000fca0007ffe1ff */
[----:B------:R-:W-:-:S04]  /*1070*/  IMAD R14, R8, R14, R19 ;  /* 0x0000000e080e7224 */ /* 0x000fc800078e0213 */
[----:B--2---:R-:W-:-:S04]  /*1080*/  IMAD.HI.U32 R5, R14, R3, RZ ;  /* 0x000000030e057227 */ /* 0x004fc800078e00ff */
[----:B------:R-:W-:-:S05]  /*1090*/  IMAD.IADD R4, R14, 0x1, -R5 ;  /* 0x000000010e047824 */ /* 0x000fca00078e0a05 */
[----:B------:R-:W-:-:S04]  /*10a0*/  SHF.R.U32.HI R4, RZ, UR7, R4 ;  /* 0x00000007ff047c19 */ /* 0x000fc80008011604 */
[----:B------:R-:W-:-:S04]  /*10b0*/  IADD3 R5, PT, PT, R5, R4, RZ ;  /* 0x0000000405057210 */ /* 0x000fc80007ffe0ff */
[----:B------:R-:W-:-:S05]  /*10c0*/  SHF.R.U32.HI R5, RZ, UR11, R5 ;  /* 0x0000000bff057c19 */ /* 0x000fca0008011605 */
[----:B------:R-:W-:-:S04]  /*10d0*/  IMAD.HI.U32 R7, R5, R12, RZ ;  /* 0x0000000c05077227 */ /* 0x000fc800078e00ff */
[----:B------:R-:W-:-:S05]  /*10e0*/  IMAD.IADD R4, R5, 0x1, -R7 ;  /* 0x0000000105047824 */ /* 0x000fca00078e0a07 */
[----:B------:R-:W-:-:S04]  /*10f0*/  SHF.R.U32.HI R4, RZ, UR13, R4 ;  /* 0x0000000dff047c19 */ /* 0x000fc80008011604 */
[----:B------:R-:W-:-:S04]  /*1100*/  IADD3 R4, PT, PT, R7, R4, RZ ;  /* 0x0000000407047210 */ /* 0x000fc80007ffe0ff */
[----:B------:R-:W-:-:S05]  /*1110*/  SHF.R.U32.HI R4, RZ, UR12, R4 ;  /* 0x0000000cff047c19 */ /* 0x000fca0008011604 */
[----:B------:R-:W-:-:S04]  /*1120*/  IMAD.MOV R4, RZ, RZ, -R4 ;  /* 0x000000ffff047224 */ /* 0x000fc800078e0a04 */
[----:B-1----:R-:W-:Y:S01]  /*1130*/  IMAD R4, R11, R4, R5 ;  /* 0x000000040b047224 */ /* 0x002fe200078e0205 */
[----:B------:R-:W-:-:S03]  /*1140*/  IADD3 R5, PT, PT, -R5, RZ, RZ ;  /* 0x000000ff05057210 */ /* 0x000fc60007ffe1ff */
[----:B------:R-:W-:Y:S02]  /*1150*/  IMAD.IADD R4, R4, 0x1, R4 ;  /* 0x0000000104047824 */ /* 0x000fe400078e0204 */
[----:B------:R-:W-:-:S03]  /*1160*/  IMAD R5, R2, R5, R14 ;  /* 0x0000000502057224 */ /* 0x000fc600078e020e */
[----:B------:R-:W-:Y:S01]  /*1170*/  LOP3.LUT R4, R4, UR16, RZ, 0xfc, !PT ;  /* 0x0000001004047c12 */ /* 0x000fe2000f8efcff */
[----:B------:R-:W-:Y:S06]  /*1180*/  @!P0 BRA `(.L_x_22) ;  /* 0xfffffff800fc8947 */ /* 0x000fec000383ffff */
.L_x_17:
[----:B------:R-:W3:Y:S01]  /*1190*/  S2UR UR32, SR_CgaCtaId ;  /* 0x00000000002079c3 */ /* 0x000ee20000008800 */
[----:B------:R-:W-:Y:S01]  /*11a0*/  UMOV UR4, 0x400 ;  /* 0x0000040000047882 */ /* 0x000fe20000000000 */
[----:B------:R-:W-:Y:S01]  /*11b0*/  IMAD.U32 R6, R0, -0x80000000, RZ ;  /* 0x8000000000067824 */ /* 0x000fe200078e00ff */
[C---:B------:R-:W-:Y:S01]  /*11c0*/  ISETP.NE.AND P0, PT, R10.reuse, 0x1, PT ;  /* 0x000000010a00780c */ /* 0x040fe20003f05270 */
[----:B------:R-:W-:-:S05]  /*11d0*/  VIADD R3, R10, 0x2 ;  /* 0x000000020a037836 */ /* 0x000fca0000000000 */
[----:B------:R-:W-:Y:S01]  /*11e0*/  SEL R3, R3, 0x1, P0 ;  /* 0x0000000103037807 */ /* 0x000fe20000000000 */
[----:B---3--:R-:W-:-:S06]  /*11f0*/  ULEA UR4, UR32, UR4, 0x18 ;  /* 0x0000000420047291 */ /* 0x008fcc000f8ec0ff */
[----:B--2---:R-:W-:-:S04]  /*1200*/  LEA R2, R10, UR4, 0x3 ;  /* 0x000000040a027c11 */ /* 0x004fc8000f8e18ff */
[----:B------:R-:W2:Y:S02]  /*1210*/  SYNCS.PHASECHK.TRANS64.TRYWAIT P1, [R2+URZ+0x90], R6 ;  /* 0x00009006020075a7 */ /* 0x000ea400080211ff */
[----:B--2---:R-:W-:Y:S05]  /*1220*/  @!P1 BRA `(.L_x_23) ;  /* 0x0000003c00d89947 */ /* 0x004fea0003800000 */
.L_x_72:
[----:B------:R-:W-:Y:S02]  /*1230*/  ELECT P2, URZ, PT ;  /* 0x0000000000ff782f */ /* 0x000fe40003840000 */
[C---:B------:R-:W-:Y:S01]  /*1240*/  ISETP.NE.AND P0, PT, R3.reuse, 0x2, PT ;  /* 0x000000020300780c */ /* 0x040fe20003f05270 */
[----:B--2---:R-:W-:Y:S02]  /*1250*/  IMAD.MOV.U32 R7, RZ, RZ, RZ ;  /* 0x000000ffff077224 */ /* 0x004fe400078e00ff */
[----:B------:R-:W-:Y:S01]  /*1260*/  IMAD.MOV.U32 R11, RZ, RZ, 0x1 ;  /* 0x00000001ff0b7424 */ /* 0x000fe200078e00ff */
[----:B------:R-:W-:Y:S02]  /*1270*/  ISETP.EQ.XOR P1, PT, R10, 0x1, !P0 ;  /* 0x000000010a00780c */ /* 0x000fe40004722a70 */
[----:B------:R-:W-:Y:S02]  /*1280*/  SEL R3, R3, RZ, P0 ;  /* 0x000000ff03037207 */ /* 0x000fe40000000000 */
[----:B------:R-:W-:-:S02]  /*1290*/  SEL R9, RZ, 0x1, !P1 ;  /* 0x00000001ff097807 */ /* 0x000fc40004800000 */
[----:B------:R-:W-:Y:S02]  /*12a0*/  LEA R3, R3, UR4, 0x3 ;  /* 0x0000000403037c11 */ /* 0x000fe4000f8e18ff */
[----:B------:R-:W-:Y:S01]  /*12b0*/  @P2 LEA R10, R10, UR4, 0x4 ;  /* 0x000000040a0a2c11 */ /* 0x000fe2000f8e20ff */
[----:B------:R-:W-:Y:S01]  /*12c0*/  @P2 IMAD.MOV.U32 R6, RZ, RZ, -0x1 ;  /* 0xffffffffff062424 */ /* 0x000fe200078e00ff */
[----:B------:R-:W-:-:S04]  /*12d0*/  LOP3.LUT R9, R0, R9, RZ, 0x3c, !PT ;  /* 0x0000000900097212 */ /* 0x000fc800078e3cff */
[----:B------:R2:W-:Y:S01]  /*12e0*/  @P2 STS.128 [R10+0x38410], R4 ;  /* 0x038410040a002388 */ /* 0x0005e20000000c00 */
[----:B------:R-:W-:Y:S01]  /*12f0*/  IMAD.U32 R8, R9, -0x80000000, RZ ;  /* 0x8000000009087824 */ /* 0x000fe200078e00ff */
[----:B------:R3:W-:Y:S06]  /*1300*/  MEMBAR.ALL.CTA ;  /* 0x0000000000007992 */ /* 0x0007ec0000008000 */
[----:B---3--:R-:W3:Y:S02]  /*1310*/  FENCE.VIEW.ASYNC.S ;  /* 0x00000000000073c6 */ /* 0x008ee40000000000 */
[----:B---3--:R-:W-:Y:S06]  /*1320*/  BAR.SYNC.DEFER_BLOCKING 0x4, 0x20 ;  /* 0x0100800000007b1d */ /* 0x008fec0000010000 */
[----:B------:R2:W-:Y:S01]  /*1330*/  SYNCS.ARRIVE.TRANS64.ART0 RZ, [R2+URZ+0x80], R11 ;  /* 0x0000800b02ff79a7 */ /* 0x0005e200085000ff */
[----:B------:R-:W3:Y:S02]  /*1340*/  SYNCS.PHASECHK.TRANS64.TRYWAIT P0, [R3+URZ+0x90], R8 ;  /* 0x00009008030075a7 */ /* 0x000ee400080011ff */
[----:B--23--:R-:W-:Y:S05]  /*1350*/  @!P0 BRA `(.L_x_24) ;  /* 0x0000003c00a48947 */ /* 0x00cfea0003800000 */
.L_x_16:
[----:B------:R-:W-:-:S13]  /*1360*/  ISETP.NE.AND P0, PT, R76, 0x5, PT ;  /* 0x000000054c00780c */ /* 0x000fda0003f05270 */
[----:B------:R-:W-:Y:S05]  /*1370*/  @P0 BRA `(.L_x_25) ;  /* 0x00000008000c0947 */ /* 0x000fea0003800000 */
[----:B------:R-:W-:Y:S02]  /*1380*/  UMOV UR4, 0x400 ;  /* 0x0000040000047882 */ /* 0x000fe40000000000 */
[----:B------:R-:W-:-:S09]  /*1390*/  ULEA UR32, UR32, UR4, 0x18 ;  /* 0x0000000420207291 */ /* 0x000fd2000f8ec0ff */
[----:B------:R-:W3:Y:S02]  /*13a0*/  SYNCS.PHASECHK.TRANS64.TRYWAIT P0, [UR32+0x80], RZ ;  /* 0x000080ffff0075a7 */ /* 0x000ee40008001120 */
[----:B---3--:R-:W-:Y:S05]  /*13b0*/  @!P0 BRA `(.L_x_26) ;  /* 0x0000003c00a48947 */ /* 0x008fea0003800000 */
.L_x_75:
[----:B------:R-:W4:Y:S01]  /*13c0*/  LDS.128 R4, [UR32+0x38410] ;  /* 0x03841020ff047984 */ /* 0x000f220008000c00 */
[----:B---3--:R-:W-:Y:S01]  /*13d0*/  HFMA2 R0, -RZ, RZ, 0, 5.9604644775390625e-08 ;  /* 0x00000001ff007431 */ /* 0x008fe200000001ff */
[----:B------:R-:W-:Y:S01]  /*13e0*/  UMOV UR35, 0x1 ;  /* 0x0000000100237882 */ /* 0x000fe20000000000 */
[----:B------:R-:W-:Y:S01]  /*13f0*/  UMOV UR34, URZ ;  /* 0x000000ff00227c82 */ /* 0x000fe20008000000 */
[----:B------:R3:W-:Y:S06]  /*1400*/  MEMBAR.ALL.CTA ;  /* 0x0000000000007992 */ /* 0x0007ec0000008000 */
[----:B---3--:R-:W3:Y:S02]  /*1410*/  FENCE.VIEW.ASYNC.S ;  /* 0x00000000000073c6 */ /* 0x008ee40000000000 */
[----:B---3--:R3:W-:Y:S01]  /*1420*/  SYNCS.ARRIVE.TRANS64.ART0 RZ, [UR32+0x90], R0 ;  /* 0x00009000ffff79a7 */ /* 0x0087e20008500020 */
[----:B----4-:R-:W-:-:S13]  /*1430*/  ISETP.NE.AND P0, PT, R7, 0x1, PT ;  /* 0x000000010700780c */ /* 0x010fda0003f05270 */
[----:B---3--:R-:W-:Y:S05]  /*1440*/  @P0 BRA `(.L_x_27) ;  /* 0x0000000400680947 */ /* 0x008fea0003800000 */
[----:B------:R-:W3:Y:S01]  /*1450*/  LDCU.64 UR4, c[0x0][0x348] ;  /* 0x00006900ff0477ac */ /* 0x000ee20008000a00 */
[----:B------:R-:W-:Y:S01]  /*1460*/  R2UR UR20, R4 ;  /* 0x00000000041472ca */ /* 0x000fe200000e0000 */
[----:B------:R-:W-:Y:S01]  /*1470*/  IMAD.MOV.U32 R8, RZ, RZ, 0x1 ;  /* 0x00000001ff087424 */ /* 0x000fe200078e00ff */
[----:B------:R-:W-:Y:S01]  /*1480*/  R2UR UR12, R5 ;  /* 0x00000000050c72ca */ /* 0x000fe200000e0000 */
[----:B------:R-:W-:Y:S01]  /*1490*/  IMAD.MOV.U32 R2, RZ, RZ, RZ ;  /* 0x000000ffff027224 */ /* 0x000fe200078e00ff */
[----:B------:R-:W-:Y:S01]  /*14a0*/  R2UR UR28, R6 ;  /* 0x00000000061c72ca */ /* 0x000fe200000e0000 */
[----:B------:R-:W-:Y:S01]  /*14b0*/  UMOV UR35, 0x1 ;  /* 0x0000000100237882 */ /* 0x000fe20000000000 */
[----:B------:R-:W-:Y:S01]  /*14c0*/  UMOV UR34, URZ ;  /* 0x000000ff00227c82 */ /* 0x000fe20008000000 */
[----:B------:R-:W-:Y:S01]  /*14d0*/  UMOV UR18, URZ ;  /* 0x000000ff00127c82 */ /* 0x000fe20008000000 */
[----:B------:R-:W-:Y:S01]  /*14e0*/  UMOV UR10, URZ ;  /* 0x000000ff000a7c82 */ /* 0x000fe20008000000 */
[----:B---3--:R-:W-:-:S02]  /*14f0*/  UIADD3 UR42, UP3, UPT, UR4, 0x40, URZ ;  /* 0x00000040042a7890 */ /* 0x008fc4000ff7e0ff */
[----:B------:R-:W-:Y:S02]  /*1500*/  UIADD3 UR40, UP2, UPT, UR4, 0xc0, URZ ;  /* 0x000000c004287890 */ /* 0x000fe4000ff5e0ff */
[----:B------:R-:W-:Y:S02]  /*1510*/  UIADD3 UR38, UP1, UPT, UR4, 0x140, URZ ;  /* 0x0000014004267890 */ /* 0x000fe4000ff3e0ff */
[----:B------:R-:W-:Y:S02]  /*1520*/  UIADD3 UR36, UP0, UPT, UR4, 0x1c0, URZ ;  /* 0x000001c004247890 */ /* 0x000fe4000ff1e0ff */
[----:B------:R-:W-:Y:S02]  /*1530*/  UIADD3.X UR43, UPT, UPT, URZ, UR5, URZ, UP3, !UPT ;  /* 0x00000005ff2b7290 */ /* 0x000fe40009ffe4ff */
[----:B------:R-:W-:Y:S02]  /*1540*/  UIADD3.X UR41, UPT, UPT, URZ, UR5, URZ, UP2, !UPT ;  /* 0x00000005ff297290 */ /* 0x000fe400097fe4ff */
[----:B------:R-:W-:-:S02]  /*1550*/  UIADD3.X UR39, UPT, UPT, URZ, UR5, URZ, UP1, !UPT ;  /* 0x00000005ff277290 */ /* 0x000fc40008ffe4ff */
[----:B------:R-:W-:-:S12]  /*1560*/  UIADD3.X UR37, UPT, UPT, URZ, UR5, URZ, UP0, !UPT ;  /* 0x00000005ff257290 */ /* 0x000fd800087fe4ff */
.L_x_32:
[----:B------:R-:W-:Y:S01]  /*1570*/  USHF.L.U32 UR4, UR35, 0x1f, URZ ;  /* 0x0000001f23047899 */ /* 0x000fe200080006ff */
[----:B------:R-:W-:Y:S01]  /*1580*/  HFMA2 R4, -RZ, RZ, 0, -0.0001220703125 ;  /* 0x00008800ff047431 */ /* 0x000fe200000001ff */
[----:B------:R-:W-:Y:S02]  /*1590*/  ULEA UR5, UR34, UR32, 0x3 ;  /* 0x0000002022057291 */ /* 0x000fe4000f8e18ff */
[----:B------:R-:W-:Y:S02]  /*15a0*/  ULEA UR27, UR12, UR15, 0x1 ;  /* 0x0000000f0c1b7291 */ /* 0x000fe4000f8e08ff */
[----:B--2---:R-:W-:Y:S01]  /*15b0*/  MOV R3, UR4 ;  /* 0x0000000400037c02 */ /* 0x004fe20008000f00 */
[----:B------:R-:W-:Y:S02]  /*15c0*/  USHF.L.U32 UR7, UR20, 0x7, URZ ;  /* 0x0000000714077899 */ /* 0x000fe400080006ff */
[----:B------:R-:W-:Y:S02]  /*15d0*/  USHF.L.U32 UR27, UR27, 0x6, URZ ;  /* 0x000000061b1b7899 */ /* 0x000fe400080006ff */
[----:B------:R2:W3:Y:S01]  /*15e0*/  SYNCS.PHASECHK.TRANS64.TRYWAIT P2, [UR5+0x30], R3 ;  /* 0x00003003ff0075a7 */ /* 0x0004e20008041105 */
[----:B------:R-:W-:-:S09]  /*15f0*/  UMOV UR33, URZ ;  /* 0x000000ff00217c82 */ /* 0x000fd20008000000 */
.L_x_30:
[----:B----4-:R-:W-:Y:S02]  /*1600*/  USHF.L.U32 UR6, UR33, 0x7, URZ ;  /* 0x0000000721067899 */ /* 0x010fe400080006ff */
[----:B------:R-:W-:Y:S02]  /*1610*/  ULEA UR5, UR34, UR32, 0x3 ;  /* 0x0000002022057291 */ /* 0x000fe4000f8e18ff */
[----:B------:R-:W-:Y:S02]  /*1620*/  ULEA UR4, UR34, UR32, 0xe ;  /* 0x0000002022047291 */ /* 0x000fe4000f8e70ff */
[----:B------:R-:W-:Y:S02]  /*1630*/  ULEA UR16, UR34, UR32, 0xa ;  /* 0x0000002022107291 */ /* 0x000fe4000f8e50ff */
[----:B------:R-:W-:Y:S02]  /*1640*/  UIADD3 UR30, UPT, UPT, UR34, 0x1, URZ ;  /* 0x00000001221e7890 */ /* 0x000fe4000fffe0ff */
[----:B------:R-:W-:-:S02]  /*1650*/  ULEA UR24, UR15, UR4, 0xd ;  /* 0x000000040f187291 */ /* 0x000fc4000f8e68ff */
[----:B------:R-:W-:Y:S02]  /*1660*/  ULEA UR8, UR15, UR16, 0x9 ;  /* 0x000000100f087291 */ /* 0x000fe4000f8e48ff */
[----:B------:R-:W-:Y:S02]  /*1670*/  UISETP.GT.U32.AND UP0, UPT, UR33, 0x1e, UPT ;  /* 0x0000001e2100788c */ /* 0x000fe4000bf04070 */
[----:B------:R-:W-:Y:S02]  /*1680*/  UIADD3 UR19, UPT, UPT, UR33, UR33, URZ ;  /* 0x0000002121137290 */ /* 0x000fe4000fffe0ff */
[----:B------:R-:W-:Y:S02]  /*1690*/  UIADD3 UR4, UPT, UPT, UR4, 0x5400, URZ ;  /* 0x0000540004047890 */ /* 0x000fe4000fffe0ff */
[----:B------:R-:W-:Y:S02]  /*16a0*/  UIADD3 UR16, UPT, UPT, UR16, 0x35400, URZ ;  /* 0x0003540010107890 */ /* 0x000fe4000fffe0ff */
[----:B------:R-:W-:Y:S01]  /*16b0*/  UISETP.NE.AND UP1, UPT, UR30, 0x6, UPT ;  /* 0x000000061e00788c */ /* 0x000fe2000bf25270 */
[----:B------:R-:W-:Y:S01]  /*16c0*/  UMOV UR29, 0x30000 ;  /* 0x00030000001d7882 */ /* 0x000fe20000000000 */
[----:B------:R-:W-:Y:S01]  /*16d0*/  UMOV UR13, UR28 ;  /* 0x0000001c000d7c82 */ /* 0x000fe20008000000 */
[----:B------:R-:W-:Y:S01]  /*16e0*/  UMOV UR25, UR5 ;  /* 0x0000000500197c82 */ /* 0x000fe20008000000 */
[----:B------:R-:W-:Y:S01]  /*16f0*/  UMOV UR26, UR6 ;  /* 0x00000006001a7c82 */ /* 0x000fe20008000000 */
[----:B------:R-:W-:Y:S01]  /*1700*/  UMOV UR17, UR5 ;  /* 0x0000000500117c82 */ /* 0x000fe20008000000 */
[----:B--23--:R-:W-:Y:S05]  /*1710*/  @P2 BRA `(.L_x_28) ;  /* 0x0000000000102947 */ /* 0x00cfea0003800000 */
[----:B------:R-:W-:-:S06]  /*1720*/  USHF.L.U32 UR9, UR35, 0x1f, URZ ;  /* 0x0000001f23097899 */ /* 0x000fcc00080006ff */
[----:B--2---:R-:W-:-:S04]  /*1730*/  MOV R3, UR9 ;  /* 0x0000000900037c02 */ /* 0x004fc80008000f00 */
[----:B------:R-:W2:Y:S02]  /*1740*/  SYNCS.PHASECHK.TRANS64.TRYWAIT P0, [UR5+0x30], R3 ;  /* 0x00003003ff0075a7 */ /* 0x000ea40008001105 */
[----:B--2---:R-:W-:Y:S05]  /*1750*/  @!P0 BRA `(.L_x_29) ;  /* 0x0000003800d48947 */ /* 0x004fea0003800000 */
.L_x_28:
[----:B------:R-:W-:Y:S02]  /*1760*/  ELECT P1, URZ, PT ;  /* 0x0000000000ff782f */ /* 0x000fe40003820000 */
[----:B------:R-:W-:Y:S01]  /*1770*/  PLOP3.LUT P0, PT, PT, PT, UP0, 0x80, 0x8 ;  /* 0x000000000008781c */ /* 0x000fe20003f0f008 */
[----:B------:R-:W-:Y:S01]  /*1780*/  USEL UR9, URZ, 0x1, UP1 ;  /* 0x00000001ff097887 */ /* 0x000fe20008800000 */
[----:B------:R-:W-:Y:S01]  /*1790*/  PLOP3.LUT P2, PT, PT, PT, PT, 0x80, 0x8 ;  /* 0x000000000008781c */ /* 0x000fe20003f4f070 */
[----:B------:R-:W-:Y:S02]  /*17a0*/  USEL UR34, UR30, URZ, UP1 ;  /* 0x000000ff1e227287 */ /* 0x000fe40008800000 */
[----:B------:R-:W-:Y:S02]  /*17b0*/  ULOP3.LUT UR35, UR35, UR9, URZ, 0x3c, !UPT ;  /* 0x0000000923237292 */ /* 0x000fe4000f8e3cff */
[----:B------:R-:W-:Y:S02]  /*17c0*/  UIADD3 UR24, UPT, UPT, UR24, 0x1d400, URZ ;  /* 0x0001d40018187890 */ /* 0x000fe4000fffe0ff */
[----:B------:R-:W-:-:S02]  /*17d0*/  UIADD3 UR11, UPT, UPT, UR15, UR19, URZ ;  /* 0x000000130f0b7290 */ /* 0x000fc4000fffe0ff */
[----:B------:R-:W-:Y:S01]  /*17e0*/  UIADD3 UR8, UPT, UPT, UR8, 0x36c00, URZ ;  /* 0x00036c0008087890 */ /* 0x000fe2000fffe0ff */
[----:B------:R4:W-:Y:S01]  /*17f0*/  @P1 SYNCS.ARRIVE.TRANS64 RZ, [UR5], R4 ;  /* 0x00000004ffff19a7 */ /* 0x0009e20008000005 */
[----:B------:R-:W-:Y:S01]  /*1800*/  @!UP0 USHF.L.U32 UR30, UR35, 0x1f, URZ ;  /* 0x0000001f231e8899 */ /* 0x000fe200080006ff */
[----:B------:R4:W-:Y:S01]  /*1810*/  UTMALDG.2D [UR4], [UR42], desc[URZ] ;  /* 0x0000ff042a0075b4 */ /* 0x0009e20008009000 */
[----:B------:R-:W-:Y:S01]  /*1820*/  @!UP0 ULEA UR31, UR34, UR32, 0x3 ;  /* 0x00000020221f8291 */ /* 0x000fe2000f8e18ff */
[----:B------:R-:W-:Y:S01]  /*1830*/  UMOV UR9, UR5 ;  /* 0x0000000500097c82 */ /* 0x000fe20008000000 */
[----:B------:R-:W-:Y:S02]  /*1840*/  UIADD3 UR33, UPT, UPT, UR33, 0x1, URZ ;  /* 0x0000000121217890 */ /* 0x000fe4000fffe0ff */
[----:B--2---:R-:W-:Y:S01]  /*1850*/  IMAD.U32 R3, RZ, RZ, UR30 ;  /* 0x0000001eff037e24 */ /* 0x004fe2000f8e00ff */
[----:B------:R4:W-:Y:S01]  /*1860*/  UTMALDG.3D.MULTICAST [UR24], [UR40], UR29, desc[URZ] ;  /* 0x0000ff18280073b4 */ /* 0x0009e2000801181d */
[----:B------:R-:W-:Y:S01]  /*1870*/  UISETP.NE.AND UP0, UPT, UR33, 0x20, UPT ;  /* 0x000000202100788c */ /* 0x000fe2000bf05270 */
[----:B------:R4:W-:Y:S01]  /*1880*/  UTMALDG.3D [UR16], [UR38], desc[URZ] ;  /* 0x0000ff10260075b4 */ /* 0x0009e20008011000 */
[----:B------:R4:W-:Y:S01]  /*1890*/  UTMALDG.4D.MULTICAST [UR8], [UR36], UR29, desc[URZ] ;  /* 0x0000ff08240073b4 */ /* 0x0009e2000801981d */
[----:B------:R4:W2:Y:S06]  /*18a0*/  @!P0 SYNCS.PHASECHK.TRANS64.TRYWAIT P2, [UR31+0x30], R3 ;  /* 0x00003003ff0085a7 */ /* 0x0008ac000804111f */
[----:B------:R-:W-:Y:S05]  /*18b0*/  BRA.U UP0, `(.L_x_30) ;  /* 0xfffffffd00507547 */ /* 0x000fea000b83ffff */
[----:B----4-:R-:W-:Y:S02]  /*18c0*/  LEA R3, R8, UR32, 0x3 ;  /* 0x0000002008037c11 */ /* 0x010fe4000f8e18ff */
[----:B------:R-:W-:-:S04]  /*18d0*/  SHF.L.U32 R4, R2, 0x1f, RZ ;  /* 0x0000001f02047819 */ /* 0x000fc800000006ff */
[----:B------:R-:W3:Y:S02]  /*18e0*/  SYNCS.PHASECHK.TRANS64.TRYWAIT P0, [R3+URZ+0x80], R4 ;  /* 0x00008004030075a7 */ /* 0x000ee400080011ff */
[----:B---3--:R-:W-:Y:S05]  /*18f0*/  @!P0 BRA `(.L_x_31) ;  /* 0x00000038008c8947 */ /* 0x008fea0003800000 */
.L_x_78:
[C---:B------:R-:W-:Y:S01]  /*1900*/  LEA R4, R8.reuse, UR32, 0x4 ;  /* 0x0000002008047c11 */ /* 0x040fe2000f8e20ff */
[----:B------:R-:W-:-:S05]  /*1910*/  VIADD R8, R8, 0x1 ;  /* 0x0000000108087836 */ /* 0x000fca0000000000 */
[----:B---3--:R-:W3:Y:S01]  /*1920*/  LDS.128 R4, [R4+0x38410] ;  /* 0x0384100004047984 */ /* 0x008ee20000000c00 */
[C---:B------:R-:W-:Y:S01]  /*1930*/  ISETP.NE.AND P1, PT, R8.reuse, 0x2, PT ;  /* 0x000000020800780c */ /* 0x040fe20003f25270 */
[----:B------:R4:W-:Y:S06]  /*1940*/  MEMBAR.ALL.CTA ;  /* 0x0000000000007992 */ /* 0x0009ec0000008000 */
[----:B----4-:R-:W4:Y:S01]  /*1950*/  FENCE.VIEW.ASYNC.S ;  /* 0x00000000000073c6 */ /* 0x010f220000000000 */
[----:B------:R-:W-:Y:S01]  /*1960*/  SEL R8, R8, RZ, P1 ;  /* 0x000000ff08087207 */ /* 0x000fe20000800000 */
[----:B----4-:R4:W-:Y:S01]  /*1970*/  SYNCS.ARRIVE.TRANS64.ART0 RZ, [R3+URZ+0x90], R0 ;  /* 0x0000900003ff79a7 */ /* 0x0109e200085000ff */
[----:B---3--:R-:W-:-:S02]  /*1980*/  ISETP.NE.AND P0, PT, R7, 0x1, PT ;  /* 0x000000010700780c */ /* 0x008fc40003f05270 */
[----:B------:R-:W-:Y:S02]  /*1990*/  R2UR UR20, R4 ;  /* 0x00000000041472ca */ /* 0x000fe400000e0000 */
[----:B------:R-:W-:Y:S02]  /*19a0*/  R2UR UR12, R5 ;  /* 0x00000000050c72ca */ /* 0x000fe400000e0000 */
[----:B------:R-:W-:Y:S02]  /*19b0*/  R2UR UR28, R6 ;  /* 0x00000000061c72ca */ /* 0x000fe400000e0000 */
[----:B----4-:R-:W-:-:S04]  /*19c0*/  SEL R3, RZ, 0x1, P1 ;  /* 0x00000001ff037807 */ /* 0x010fc80000800000 */
[----:B------:R-:W-:Y:S01]  /*19d0*/  LOP3.LUT R2, R2, R3, RZ, 0x3c, !PT ;  /* 0x0000000302027212 */ /* 0x000fe200078e3cff */
[----:B------:R-:W-:Y:S08]  /*19e0*/  @!P0 BRA `(.L_x_32) ;  /* 0xfffffff800e08947 */ /* 0x000ff0000383ffff */
.L_x_27:
[----:B------:R-:W-:Y:S02]  /*19f0*/  UIADD3 UR4, UPT, UPT, UR34, 0x2, URZ ;  /* 0x0000000222047890 */ /* 0x000fe4000fffe0ff */
[----:B------:R-:W-:-:S04]  /*1a00*/  UISETP.NE.AND UP0, UPT, UR34, 0x5, UPT ;  /* 0x000000052200788c */ /* 0x000fc8000bf05270 */
[----:B------:R-:W-:-:S04]  /*1a10*/  USEL UR4, UR4, 0x1, UP0 ;  /* 0x0000000104047887 */ /* 0x000fc80008000000 */
[----:B------:R-:W-:Y:S02]  /*1a20*/  UIADD3 UR5, UPT, UPT, UR4, 0x1, URZ ;  /* 0x0000000104057890 */ /* 0x000fe4000fffe0ff */
[----:B------:R-:W-:-:S04]  /*1a30*/  UISETP.NE.AND UP1, UPT, UR4, 0x6, UPT ;  /* 0x000000060400788c */ /* 0x000fc8000bf25270 */
[----:B------:R-:W-:Y:S02]  /*1a40*/  USEL UR5, UR5, 0x1, UP1 ;  /* 0x0000000105057887 */ /* 0x000fe40008800000 */
[----:B------:R-:W-:Y:S02]  /*1a50*/  UISETP.EQ.XOR UP1, UPT, UR34, 0x5, !UP1 ;  /* 0x000000052200788c */ /* 0x000fe4000cf22a70 */
[----:B------:R-:W-:Y:S02]  /*1a60*/  UIADD3 UR4, UPT, UPT, UR5, 0x1, URZ ;  /* 0x0000000105047890 */ /* 0x000fe4000fffe0ff */
[----:B------:R-:W-:Y:S02]  /*1a70*/  UISETP.NE.AND UP0, UPT, UR5, 0x6, UPT ;  /* 0x000000060500788c */ /* 0x000fe4000bf05270 */
[----:B------:R-:W-:Y:S02]  /*1a80*/  UISETP.EQ.XOR UP1, UPT, UR5, 0x6, UP1 ;  /* 0x000000060500788c */ /* 0x000fe40008f22a70 */
[----:B------:R-:W-:-:S04]  /*1a90*/  USEL UR4, UR4, 0x1, UP0 ;  /* 0x0000000104047887 */ /* 0x000fc80008000000 */
[----:B------:R-:W-:Y:S02]  /*1aa0*/  UIADD3 UR5, UPT, UPT, UR4, 0x1, URZ ;  /* 0x0000000104057890 */ /* 0x000fe4000fffe0ff */
[----:B------:R-:W-:Y:S02]  /*1ab0*/  UISETP.NE.AND UP0, UPT, UR4, 0x6, UPT ;  /* 0x000000060400788c */ /* 0x000fe4000bf05270 */
[----:B------:R-:W-:Y:S02]  /*1ac0*/  UISETP.EQ.XOR UP1, UPT, UR4, 0x6, UP1 ;  /* 0x000000060400788c */ /* 0x000fe40008f22a70 */
[----:B------:R-:W-:-:S04]  /*1ad0*/  USEL UR5, UR5, 0x1, UP0 ;  /* 0x0000000105057887 */ /* 0x000fc80008000000 */
[----:B------:R-:W-:Y:S02]  /*1ae0*/  UISETP.EQ.XOR UP1, UPT, UR5, 0x6, UP1 ;  /* 0x000000060500788c */ /* 0x000fe40008f22a70 */
[----:B------:R-:W-:Y:S02]  /*1af0*/  UISETP.NE.AND UP0, UPT, UR5, 0x6, UPT ;  /* 0x000000060500788c */ /* 0x000fe4000bf05270 */
[----:B------:R-:W-:Y:S02]  /*1b00*/  USEL UR4, URZ, 0x1, !UP1 ;  /* 0x00000001ff047887 */ /* 0x000fe4000c800000 */
[----:B------:R-:W-:Y:S02]  /*1b10*/  USEL UR5, UR5, URZ, UP0 ;  /* 0x000000ff05057287 */ /* 0x000fe40008000000 */
[----:B------:R-:W-:Y:S02]  /*1b20*/  ULOP3.LUT UR4, UR35, UR4, URZ, 0x3c, !UPT ;  /* 0x0000000423047292 */ /* 0x000fe4000f8e3cff */
[----:B------:R-:W-:-:S02]  /*1b30*/  ULEA UR5, UR5, UR32, 0x3 ;  /* 0x0000002005057291 */ /* 0x000fc4000f8e18ff */
[----:B------:R-:W-:-:S06]  /*1b40*/  USHF.L.U32 UR4, UR4, 0x1f, URZ ;  /* 0x0000001f04047899 */ /* 0x000fcc00080006ff */
[----:B------:R-:W-:-:S04]  /*1b50*/  MOV R0, UR4 ;  /* 0x0000000400007c02 */ /* 0x000fc80008000f00 */
[----:B------:R-:W3:Y:S02]  /*1b60*/  SYNCS.PHASECHK.TRANS64.TRYWAIT P0, [UR5+0x30], R0 ;  /* 0x00003000ff0075a7 */ /* 0x000ee40008001105 */
[----:B---3--:R-:W-:Y:S05]  /*1b70*/  @!P0 BRA `(.L_x_33) ;  /* 0x0000003800048947 */ /* 0x008fea0003800000 */
.L_x_80:
[----:B------:R-:W-:-:S13]  /*1b80*/  ELECT P0, URZ, PT ;  /* 0x0000000000ff782f */ /* 0x000fda0003800000 */
[----:B--2---:R-:W-:-:S04]  /*1b90*/  @P0 MOV R0, 0x8800 ;  /* 0x0000880000000802 */ /* 0x004fc80000000f00 */
[----:B------:R3:W-:Y:S03]  /*1ba0*/  @P0 SYNCS.ARRIVE.TRANS64 RZ, [UR5], R0 ;  /* 0x00000000ffff09a7 */ /* 0x0007e60008000005 */
.L_x_25:
[----:B------:R-:W-:-:S13]  /*1bb0*/  ISETP.NE.AND P0, PT, R76, 0x4, PT ;  /* 0x000000044c00780c */ /* 0x000fda0003f05270 */
[----:B------:R-:W-:Y:S05]  /*1bc0*/  @P0 BRA `(.L_x_34) ;  /* 0x0000000800f80947 */ /* 0x000fea0003800000 */
[----:B------:R-:W4:Y:S08]  /*1bd0*/  S2UR UR12, SR_CgaCtaId ;  /* 0x00000000000c79c3 */ /* 0x000f300000008800 */
[----:B------:R-:W-:Y:S06]  /*1be0*/  BAR.SYNC.DEFER_BLOCKING 0x3, 0xa0 ;  /* 0x00c2800000007b1d */ /* 0x000fec0000010000 */
[----:B------:R-:W-:-:S02]  /*1bf0*/  UMOV UR4, 0x400 ;  /* 0x0000040000047882 */ /* 0x000fc40000000000 */
[----:B----4-:R-:W-:-:S09]  /*1c00*/  ULEA UR12, UR12, UR4, 0x18 ;  /* 0x000000040c0c7291 */ /* 0x010fd2000f8ec0ff */
[----:B------:R-:W4:Y:S01]  /*1c10*/  LDS R2, [UR12+0xa8] ;  /* 0x0000a80cff027984 */ /* 0x000f220008000800 */
[----:B------:R-:W5:Y:S02]  /*1c20*/  SYNCS.PHASECHK.TRANS64.TRYWAIT P0, [UR12+0x80], RZ ;  /* 0x000080ffff0075a7 */ /* 0x000f64000800110c */
[----:B----45:R-:W-:Y:S05]  /*1c30*/  @!P0 BRA `(.L_x_35) ;  /* 0x0000003400f48947 */ /* 0x030fea0003800000 */
.L_x_82:
[----:B--2---:R-:W2:Y:S01]  /*1c40*/  LDS R3, [UR12+0x3841c] ;  /* 0x03841c0cff037984 */ /* 0x004ea20008000800 */
[----:B---3--:R-:W-:Y:S01]  /*1c50*/  IMAD.MOV.U32 R0, RZ, RZ, 0x1 ;  /* 0x00000001ff007424 */ /* 0x008fe200078e00ff */
[----:B------:R-:W-:Y:S01]  /*1c60*/  R2UR UR36, R2 ;  /* 0x00000000022472ca */ /* 0x000fe200000e0000 */
[----:B------:R-:W-:Y:S01]  /*1c70*/  HFMA2 R2, -RZ, RZ, 0, 5.9604644775390625e-08 ;  /* 0x00000001ff027431 */ /* 0x000fe200000001ff */
[----:B------:R3:W-:Y:S06]  /*1c80*/  MEMBAR.ALL.CTA ;  /* 0x0000000000007992 */ /* 0x0007ec0000008000 */
[----:B---3--:R-:W3:Y:S01]  /*1c90*/  FENCE.VIEW.ASYNC.S ;  /* 0x00000000000073c6 */ /* 0x008ee20000000000 */
[----:B------:R-:W-:Y:S01]  /*1ca0*/  IMAD.MOV.U32 R7, RZ, RZ, 0x1 ;  /* 0x00000001ff077424 */ /* 0x000fe200078e00ff */
[----:B---3--:R3:W-:Y:S01]  /*1cb0*/  SYNCS.ARRIVE.TRANS64.ART0 RZ, [UR12+0x90], R0 ;  /* 0x00009000ffff79a7 */ /* 0x0087e2000850000c */
[----:B--2---:R-:W-:-:S13]  /*1cc0*/  ISETP.NE.AND P0, PT, R3, 0x1, PT ;  /* 0x000000010300780c */ /* 0x004fda0003f05270 */
[----:B---3--:R-:W-:Y:S05]  /*1cd0*/  @P0 BRA `(.L_x_36) ;  /* 0x00000008008c0947 */ /* 0x008fea0003800000 */
[----:B------:R-:W-:Y:S01]  /*1ce0*/  UIADD3 UR10, UPT, UPT, UR36, 0x100, URZ ;  /* 0x00000100240a7890 */ /* 0x000fe2000fffe0ff */
[----:B------:R-:W-:Y:S01]  /*1cf0*/  MOV R6, 0x1 ;  /* 0x0000000100067802 */ /* 0x000fe20000000f00 */
[----:B------:R-:W-:Y:S01]  /*1d00*/  UIADD3 UR8, UPT, UPT, UR36, 0x104, URZ ;  /* 0x0000010424087890 */ /* 0x000fe2000fffe0ff */
[----:B------:R-:W-:Y:S01]  /*1d10*/  MOV R5, RZ ;  /* 0x000000ff00057202 */ /* 0x000fe20000000f00 */
[----:B------:R-:W-:Y:S01]  /*1d20*/  UIADD3 UR6, UPT, UPT, UR36, -0x7fffff00, URZ ;  /* 0x8000010024067890 */ /* 0x000fe2000fffe0ff */
[----:B------:R-:W-:Y:S01]  /*1d30*/  MOV R7, 0x1 ;  /* 0x0000000100077802 */ /* 0x000fe20000000f00 */
[----:B------:R-:W-:Y:S02]  /*1d40*/  UIADD3 UR4, UPT, UPT, UR36, -0x7ffffefc, URZ ;  /* 0x8000010424047890 */ /* 0x000fe4000fffe0ff */
[----:B------:R-:W-:Y:S01]  /*1d50*/  UIADD3 UR13, UPT, UPT, UR12, 0x5400, URZ ;  /* 0x000054000c0d7890 */ /* 0x000fe2000fffe0ff */
[----:B------:R-:W-:Y:S01]  /*1d60*/  UMOV UR31, 0x8a02000 ;  /* 0x08a02000001f7882 */ /* 0x000fe20000000000 */
[----:B------:R-:W-:-:S02]  /*1d70*/  UIADD3 UR11, UPT, UPT, UR36, 0x110, URZ ;  /* 0x00000110240b7890 */ /* 0x000fc4000fffe0ff */
[----:B------:R-:W-:Y:S02]  /*1d80*/  UIADD3 UR9, UPT, UPT, UR36, 0x114, URZ ;  /* 0x0000011424097890 */ /* 0x000fe4000fffe0ff */
[----:B------:R-:W-:Y:S02]  /*1d90*/  UIADD3 UR7, UPT, UPT, UR36, -0x7ffffef0, URZ ;  /* 0x8000011024077890 */ /* 0x000fe4000fffe0ff */
[----:B------:R-:W-:Y:S02]  /*1da0*/  UIADD3 UR5, UPT, UPT, UR36, -0x7ffffeec, URZ ;  /* 0x8000011424057890 */ /* 0x000fe4000fffe0ff */
[----:B------:R-:W-:Y:S02]  /*1db0*/  USHF.R.U32.HI UR30, URZ, 0x1, UR10 ;  /* 0x00000001ff1e7899 */ /* 0x000fe4000801160a */
[----:B------:R-:W-:Y:S02]  /*1dc0*/  USHF.R.U32.HI UR27, URZ, 0x1, UR6 ;  /* 0x00000001ff1b7899 */ /* 0x000fe40008011606 */
[----:B------:R-:W-:-:S02]  /*1dd0*/  USHF.R.U32.HI UR18, URZ, 0x1, UR8 ;  /* 0x00000001ff127899 */ /* 0x000fc40008011608 */
[----:B------:R-:W-:Y:S02]  /*1de0*/  USHF.R.U32.HI UR16, URZ, 0x1, UR4 ;  /* 0x00000001ff107899 */ /* 0x000fe40008011604 */
[----:B------:R-:W-:Y:S02]  /*1df0*/  UIADD3 UR19, UPT, UPT, UR12, 0x36c00, URZ ;  /* 0x00036c000c137890 */ /* 0x000fe4000fffe0ff */
[----:B------:R-:W-:Y:S02]  /*1e00*/  UIADD3 UR20, UPT, UPT, UR12, 0x35400, URZ ;  /* 0x000354000c147890 */ /* 0x000fe4000fffe0ff */
[----:B------:R-:W-:Y:S02]  /*1e10*/  UIADD3 UR24, UPT, UPT, UR12, 0x1d400, URZ ;  /* 0x0001d4000c187890 */ /* 0x000fe4000fffe0ff */
[----:B------:R-:W-:Y:S02]  /*1e20*/  ULOP3.LUT UR28, UR21, 0x3, URZ, 0xfc, !UPT ;  /* 0x00000003151c7892 */ /* 0x000fe4000f8efcff */
[----:B------:R-:W-:-:S02]  /*1e30*/  USEL UR38, URZ, 0x4000, UP6 ;  /* 0x00004000ff267887 */ /* 0x000fc4000b000000 */
[----:B------:R-:W-:Y:S02]  /*1e40*/  ULOP3.LUT UR26, UR21, 0xffff, URZ, 0xc0, !UPT ;  /* 0x0000ffff151a7892 */ /* 0x000fe4000f8ec0ff */
[----:B------:R-:W-:Y:S02]  /*1e50*/  USEL UR31, UR31, 0x8a00000, !UP5 ;  /* 0x08a000001f1f7887 */ /* 0x000fe4000e800000 */
[----:B------:R-:W-:Y:S02]  /*1e60*/  USHF.R.U32.HI UR21, URZ, 0x4, UR13 ;  /* 0x00000004ff157899 */ /* 0x000fe4000801160d */
[----:B------:R-:W-:Y:S02]  /*1e70*/  USHF.R.U32.HI UR29, URZ, 0x1a, UR11 ;  /* 0x0000001aff1d7899 */ /* 0x000fe4000801160b */
[----:B------:R-:W-:Y:S02]  /*1e80*/  USHF.R.U32.HI UR25, URZ, 0x1a, UR7 ;  /* 0x0000001aff197899 */ /* 0x000fe40008011607 */
[----:B------:R-:W-:-:S02]  /*1e90*/  USHF.R.U32.HI UR17, URZ, 0x1a, UR9 ;  /* 0x0000001aff117899 */ /* 0x000fc40008011609 */
[----:B------:R-:W-:Y:S02]  /*1ea0*/  USHF.R.U32.HI UR13, URZ, 0x1a, UR5 ;  /* 0x0000001aff0d7899 */ /* 0x000fe40008011605 */
[----:B------:R-:W-:Y:S02]  /*1eb0*/  ULOP3.LUT UR30, UR30, 0x60000000, URZ, 0xc0, !UPT ;  /* 0x600000001e1e7892 */ /* 0x000fe4000f8ec0ff */
[----:B------:R-:W-:Y:S02]  /*1ec0*/  ULOP3.LUT UR27, UR27, 0x60000000, URZ, 0xc0, !UPT ;  /* 0x600000001b1b7892 */ /* 0x000fe4000f8ec0ff */
[----:B------:R-:W-:Y:S02]  /*1ed0*/  ULOP3.LUT UR18, UR18, 0x60000000, URZ, 0xc0, !UPT ;  /* 0x6000000012127892 */ /* 0x000fe4000f8ec0ff */
[----:B------:R-:W-:Y:S02]  /*1ee0*/  ULOP3.LUT UR16, UR16, 0x60000000, URZ, 0xc0, !UPT ;  /* 0x6000000010107892 */ /* 0x000fe4000f8ec0ff */
[----:B------:R-:W-:-:S02]  /*1ef0*/  USHF.R.U32.HI UR19, URZ, 0x4, UR19 ;  /* 0x00000004ff137899 */ /* 0x000fc40008011613 */
[----:B------:R-:W-:Y:S02]  /*1f00*/  USHF.R.U32.HI UR20, URZ, 0x4, UR20 ;  /* 0x00000004ff147899 */ /* 0x000fe40008011614 */
[----:B------:R-:W-:Y:S02]  /*1f10*/  USHF.R.U32.HI UR24, URZ, 0x4, UR24 ;  /* 0x00000004ff187899 */ /* 0x000fe40008011618 */
[----:B------:R-:W-:Y:S02]  /*1f20*/  UIADD3 UR38, UPT, UPT, UR38, UR31, URZ ;  /* 0x0000001f26267290 */ /* 0x000fe4000fffe0ff */
[----:B------:R-:W-:Y:S02]  /*1f30*/  ULOP3.LUT UR29, UR30, 0x30, UR29, 0xf8, !UPT ;  /* 0x000000301e1d7892 */ /* 0x000fe4000f8ef81d */
[----:B------:R-:W-:Y:S02]  /*1f40*/  ULOP3.LUT UR25, UR27, 0x30, UR25, 0xf8, !UPT ;  /* 0x000000301b197892 */ /* 0x000fe4000f8ef819 */
[----:B------:R-:W-:-:S02]  /*1f50*/  ULOP3.LUT UR17, UR18, 0x30, UR17, 0xf8, !UPT ;  /* 0x0000003012117892 */ /* 0x000fc4000f8ef811 */
[----:B------:R-:W-:Y:S02]  /*1f60*/  ULOP3.LUT UR13, UR16, 0x30, UR13, 0xf8, !UPT ;  /* 0x00000030100d7892 */ /* 0x000fe4000f8ef80d */
[----:B------:R-:W-:Y:S02]  /*1f70*/  ULOP3.LUT UR19, UR19, 0x3fc0, URZ, 0xc0, !UPT ;  /* 0x00003fc013137892 */ /* 0x000fe4000f8ec0ff */
[----:B------:R-:W-:Y:S02]  /*1f80*/  ULOP3.LUT UR20, UR20, 0x3fc0, URZ, 0xc0, !UPT ;  /* 0x00003fc014147892 */ /* 0x000fe4000f8ec0ff */
[----:B------:R-:W-:Y:S02]  /*1f90*/  ULOP3.LUT UR21, UR21, 0x3fc0, URZ, 0xc0, !UPT ;  /* 0x00003fc015157892 */ /* 0x000fe4000f8ec0ff */
[----:B------:R-:W-:Y:S02]  /*1fa0*/  ULOP3.LUT UR24, UR24, 0x3fc0, URZ, 0xc0, !UPT ;  /* 0x00003fc018187892 */ /* 0x000fe4000f8ec0ff */
[----:B------:R-:W-:-:S02]  /*1fb0*/  ULOP3.LUT UR51, UR29, UR38, URZ, 0xfc, !UPT ;  /* 0x000000261d337292 */ /* 0x000fc4000f8efcff */
[----:B------:R-:W-:Y:S02]  /*1fc0*/  ULOP3.LUT UR45, UR25, UR38, URZ, 0xfc, !UPT ;  /* 0x00000026192d7292 */ /* 0x000fe4000f8efcff */
[----:B------:R-:W-:Y:S02]  /*1fd0*/  ULOP3.LUT UR41, UR17, UR38, URZ, 0xfc, !UPT ;  /* 0x0000002611297292 */ /* 0x000fe4000f8efcff */
[----:B------:R-:W-:Y:S02]  /*1fe0*/  ULOP3.LUT UR39, UR13, UR38, URZ, 0xfc, !UPT ;  /* 0x000000260d277292 */ /* 0x000fe4000f8efcff */
[----:B------:R-:W-:Y:S02]  /*1ff0*/  ULOP3.LUT UR28, UR28, 0xffff, URZ, 0xc0, !UPT ;  /* 0x0000ffff1c1c7892 */ /* 0x000fe4000f8ec0ff */
[----:B------:R-:W-:Y:S02]  /*2000*/  ULOP3.LUT UR19, UR19, 0x10000, URZ, 0xfc, !UPT ;  /* 0x0001000013137892 */ /* 0x000fe4000f8efcff */
[----:B------:R-:W-:-:S02]  /*2010*/  ULOP3.LUT UR20, UR20, 0x10000, URZ, 0xfc, !UPT ;  /* 0x0001000014147892 */ /* 0x000fc4000f8efcff */
[----:B------:R-:W-:Y:S02]  /*2020*/  ULOP3.LUT UR21, UR21, 0x10000, URZ, 0xfc, !UPT ;  /* 0x0001000015157892 */ /* 0x000fe4000f8efcff */
[----:B------:R-:W-:Y:S01]  /*2030*/  ULOP3.LUT UR24, UR24, 0x10000, URZ, 0xfc, !UPT ;  /* 0x0001000018187892 */ /* 0x000fe2000f8efcff */
[----:B------:R-:W-:Y:S01]  /*2040*/  UMOV UR35, URZ ;  /* 0x000000ff00237c82 */ /* 0x000fe20008000000 */
[----:B------:R-:W-:Y:S01]  /*2050*/  UMOV UR34, URZ ;  /* 0x000000ff00227c82 */ /* 0x000fe20008000000 */
[----:B------:R-:W-:Y:S01]  /*2060*/  UMOV UR33, URZ ;  /* 0x000000ff00217c82 */ /* 0x000fe20008000000 */
[----:B------:R-:W-:Y:S01]  /*2070*/  UMOV UR50, URZ ;  /* 0x000000ff00327c82 */ /* 0x000fe20008000000 */
[----:B------:R-:W-:Y:S01]  /*2080*/  UMOV UR44, URZ ;  /* 0x000000ff002c7c82 */ /* 0x000fe20008000000 */
[----:B------:R-:W-:Y:S01]  /*2090*/  UMOV UR40, URZ ;  /* 0x000000ff00287c82 */ /* 0x000fe20008000000 */
[----:B------:R-:W-:-:S05]  /*20a0*/  UMOV UR38, URZ ;  /* 0x000000ff00267c82 */ /* 0x000fca0008000000 */
.L_x_43:
[----:B------:R-:W-:Y:S01]  /*20b0*/  USHF.L.U32 UR13, UR34, 0x1f, URZ ;  /* 0x0000001f220d7899 */ /* 0x000fe200080006ff */
[----:B--2---:R-:W-:Y:S01]  /*20c0*/  SHF.L.U32 R3, R7, 0x1f, RZ ;  /* 0x0000001f07037819 */ /* 0x004fe200000006ff */
[----:B------:R-:W-:Y:S02]  /*20d0*/  ULEA UR16, UR33, UR12, 0x3 ;  /* 0x0000000c21107291 */ /* 0x000fe4000f8e18ff */
[----:B------:R-:W-:Y:S02]  /*20e0*/  ULEA UR18, UR35, UR12, 0x3 ;  /* 0x0000000c23127291 */ /* 0x000fe4000f8e18ff */
[----:B------:R-:W-:Y:S01]  /*20f0*/  MOV R2, UR13 ;  /* 0x0000000d00027c02 */ /* 0x000fe20008000f00 */
[----:B------:R-:W-:Y:S02]  /*2100*/  ULEA UR17, UR35, UR36, 0x7 ;  /* 0x0000002423117291 */ /* 0x000fe4000f8e38ff */
[----:B------:R-:W-:Y:S02]  /*2110*/  UPLOP3.LUT UP2, UPT, UPT, UPT, UPT, 0x40, 0x4 ;  /* 0x000000000004789c */ /* 0x000fe40003f4e870 */
[----:B------:R2:W3:Y:S02]  /*2120*/  SYNCS.PHASECHK.TRANS64.TRYWAIT P1, [UR16], R2 ;  /* 0x00000002ff0075a7 */ /* 0x0004e40008021110 */
[----:B------:R-:W4:Y:S02]  /*2130*/  SYNCS.PHASECHK.TRANS64.TRYWAIT P0, [UR18+0x70], R3 ;  /* 0x00007003ff0075a7 */ /* 0x000f240008001112 */
[----:B--234-:R-:W-:Y:S05]  /*2140*/  @P0 BRA `(.L_x_37) ;  /* 0x0000000000080947 */ /* 0x01cfea0003800000 */
[----:B------:R-:W2:Y:S02]  /*2150*/  SYNCS.PHASECHK.TRANS64.TRYWAIT P0, [UR18+0x70], R3 ;  /* 0x00007003ff0075a7 */ /* 0x000ea40008001112 */
[----:B--2---:R-:W-:Y:S05]  /*2160*/  @!P0 BRA `(.L_x_38) ;  /* 0x0000003000c08947 */ /* 0x004fea0003800000 */
.L_x_37:
[----:B------:R-:W-:-:S05]  /*2170*/  UMOV UR31, URZ ;  /* 0x000000ff001f7c82 */ /* 0x000fca0008000000 */
.L_x_41:
[----:B------:R-:W-:Y:S02]  /*2180*/  USHF.L.U32 UR32, UR33, 0xa, URZ ;  /* 0x0000000a21207899 */ /* 0x000fe400080006ff */
[----:B------:R-:W-:Y:S02]  /*2190*/  UIADD3 UR25, UPT, UPT, UR33, 0x1, URZ ;  /* 0x0000000121197890 */ /* 0x000fe4000fffe0ff */
[----:B------:R-:W-:Y:S02]  /*21a0*/  UISETP.GT.U32.AND UP0, UPT, UR31, 0x1e, UPT ;  /* 0x0000001e1f00788c */ /* 0x000fe4000bf04070 */
[----:B------:R-:W-:Y:S02]  /*21b0*/  UIADD3 UR16, UPT, UPT, UR32, 0x6, URZ ;  /* 0x0000000620107890 */ /* 0x000fe4000fffe0ff */
[----:B---3--:R-:W-:Y:S02]  /*21c0*/  ULEA UR62, UR33, UR20, 0x6 ;  /* 0x00000014213e7291 */ /* 0x008fe4000f8e30ff */
[----:B------:R-:W-:Y:S01]  /*21d0*/  ULEA UR58, UR33, UR19, 0x6 ;  /* 0x00000013213a7291 */ /* 0x000fe2000f8e30ff */
[----:B------:R-:W-:Y:S01]  /*21e0*/  PLOP3.LUT P0, PT, PT, PT, UP0, 0x80, 0x8 ;  /* 0x000000000008781c */ /* 0x000fe20003f0f008 */
[----:B------:R-:W-:Y:S02]  /*21f0*/  ULEA UR13, UR33, UR12, 0x3 ;  /* 0x0000000c210d7291 */ /* 0x000fe4000f8e18ff */
[----:B------:R-:W-:Y:S02]  /*2200*/  UISETP.NE.AND UP1, UPT, UR25, 0x6, UPT ;  /* 0x000000061900788c */ /* 0x000fe4000bf25270 */
[----:B------:R-:W-:Y:S02]  /*2210*/  UIADD3 UR54, UPT, UPT, UR32, UR24, URZ ;  /* 0x0000001820367290 */ /* 0x000fe4000fffe0ff */
[----:B------:R-:W-:Y:S02]  /*2220*/  UIADD3 UR52, UPT, UPT, UR32, UR21, URZ ;  /* 0x0000001520347290 */ /* 0x000fe4000fffe0ff */
[----:B------:R-:W-:Y:S02]  /*2230*/  UIADD3 UR48, UPT, UPT, UR24, 0x2, UR32 ;  /* 0x0000000218307890 */ /* 0x000fe4000fffe020 */
[----:B------:R-:W-:Y:S02]  /*2240*/  UIADD3 UR46, UPT, UPT, UR21, 0x2, UR32 ;  /* 0x00000002152e7890 */ /* 0x000fe4000fffe020 */
[----:B------:R-:W-:Y:S02]  /*2250*/  UIADD3 UR42, UPT, UPT, UR24, 0x4, UR32 ;  /* 0x00000004182a7890 */ /* 0x000fe4000fffe020 */
[----:B------:R-:W-:Y:S02]  /*2260*/  UIADD3 UR30, UPT, UPT, UR16, UR24, URZ ;  /* 0x00000018101e7290 */ /* 0x000fe4000fffe0ff */
[----:B------:R-:W-:Y:S02]  /*2270*/  UIADD3 UR60, UPT, UPT, UR62, 0x20, URZ ;  /* 0x000000203e3c7890 */ /* 0x000fe4000fffe0ff */
[----:B------:R-:W-:Y:S02]  /*2280*/  UIADD3 UR56, UPT, UPT, UR58, 0x20, URZ ;  /* 0x000000203a387890 */ /* 0x000fe4000fffe0ff */
[----:B------:R-:W-:Y:S02]  /*2290*/  UIADD3 UR32, UPT, UPT, UR21, 0x4, UR32 ;  /* 0x0000000415207890 */ /* 0x000fe4000fffe020 */
[----:B------:R-:W-:Y:S02]  /*22a0*/  UIADD3 UR29, UPT, UPT, UR13, 0x30, URZ ;  /* 0x000000300d1d7890 */ /* 0x000fe4000fffe0ff */
[----:B------:R-:W-:Y:S02]  /*22b0*/  USEL UR27, URZ, 0x1, UP1 ;  /* 0x00000001ff1b7887 */ /* 0x000fe40008800000 */
[----:B------:R-:W-:Y:S02]  /*22c0*/  UIADD3 UR16, UPT, UPT, UR16, UR21, URZ ;  /* 0x0000001510107290 */ /* 0x000fe4000fffe0ff */
[----:B------:R-:W-:Y:S01]  /*22d0*/  USEL UR33, UR25, URZ, UP1 ;  /* 0x000000ff19217287 */ /* 0x000fe20008800000 */
[----:B------:R-:W-:Y:S01]  /*22e0*/  UMOV UR63, 0x4008 ;  /* 0x00004008003f7882 */ /* 0x000fe20000000000 */
        /* <DEDUP_REMOVED lines=8> */
[----:B----4-:R-:W-:Y:S05]  /*2370*/  @P1 BRA `(.L_x_39) ;  /* 0x0000000000101947 */ /* 0x010fea0003800000 */
[----:B------:R-:W-:Y:S06]  /*2380*/  USHF.L.U32 UR25, UR34, 0x1f, URZ ;  /* 0x0000001f22197899 */ /* 0x000fec00080006ff */
[----:B--2---:R-:W-:Y:S04]  /*2390*/  MOV R2, UR25 ;  /* 0x0000001900027c02 */ /* 0x004fe80008000f00 */
[----:B------:R-:W2:Y:S02]  /*23a0*/  SYNCS.PHASECHK.TRANS64.TRYWAIT P1, [UR13], R2 ;  /* 0x00000002ff0075a7 */ /* 0x000ea4000802110d */
[----:B--2---:R-:W-:Y:S05]  /*23b0*/  @!P1 BRA `(.L_x_40) ;  /* 0x00000030004c9947 */ /* 0x004fea0003800000 */
.L_x_39:
[----:B------:R-:W-:Y:S01]  /*23c0*/  ULOP3.LUT UR34, UR34, UR27, URZ, 0x3c, !UPT ;  /* 0x0000001b22227292 */ /* 0x000fe2000f8e3cff */
[----:B------:R-:W-:Y:S01]  /*23d0*/  PLOP3.LUT P1, PT, PT, PT, PT, 0x80, 0x8 ;  /* 0x000000000008781c */ /* 0x000fe20003f2f070 */
[----:B------:R-:W-:Y:S01]  /*23e0*/  UIADD3 UR31, UPT, UPT, UR31, 0x1, URZ ;  /* 0x000000011f1f7890 */ /* 0x000fe2000fffe0ff */
[----:B------:R3:W-:Y:S01]  /*23f0*/  UTCCP.T.S.4x32dp128bit tmem[UR36+0x100], gdesc[UR62] ;  /* 0x0001003e240079e7 */ /* 0x0007e20009100000 */
[----:B------:R-:W-:Y:S01]  /*2400*/  UMOV UR68, UR16 ;  /* 0x0000001000447c82 */ /* 0x000fe20008000000 */
[----:B------:R-:W-:Y:S01]  /*2410*/  @!UP0 USHF.L.U32 UR13, UR34, 0x1f, URZ ;  /* 0x0000001f220d8899 */ /* 0x000fe200080006ff */
[----:B------:R3:W-:Y:S01]  /*2420*/  UTCCP.T.S.4x32dp128bit tmem[UR36+0x104], gdesc[UR60] ;  /* 0x0001043c240079e7 */ /* 0x0007e20009100000 */
[----:B------:R-:W-:Y:S01]  /*2430*/  @!UP0 ULEA UR16, UR33, UR12, 0x3 ;  /* 0x0000000c21108291 */ /* 0x000fe2000f8e18ff */
[----:B------:R3:W-:Y:S01]  /*2440*/  UTCCP.T.S.4x32dp128bit tmem[UR36+0x110], gdesc[UR58] ;  /* 0x0001103a240079e7 */ /* 0x0007e20009100000 */
[----:B------:R3:W-:Y:S01]  /*2450*/  UTCCP.T.S.4x32dp128bit tmem[UR36+0x114], gdesc[UR56] ;  /* 0x00011438240079e7 */ /* 0x0007e20009100000 */
[----:B------:R3:W-:Y:S01]  /*2460*/  UTCQMMA gdesc[UR52], gdesc[UR54], tmem[UR17], tmem[UR50], idesc[UR51], tmem[UR10], UP2 ;  /* 0x000a323634007dea */ /* 0x0007e20009000311 */
[----:B------:R-:W-:Y:S01]  /*2470*/  UMOV UR64, UR32 ;  /* 0x0000002000407c82 */ /* 0x000fe20008000000 */
[----:B------:R-:W-:Y:S01]  /*2480*/  UMOV UR65, 0x40004040 ;  /* 0x4000404000417882 */ /* 0x000fe20000000000 */
[----:B--2---:R-:W-:Y:S01]  /*2490*/  MOV R2, UR13 ;  /* 0x0000000d00027c02 */ /* 0x004fe20008000f00 */
[----:B------:R3:W-:Y:S01]  /*24a0*/  UTCQMMA gdesc[UR46], gdesc[UR48], tmem[UR17], tmem[UR44], idesc[UR45], tmem[UR6], UPT ;  /* 0x00062c302e007dea */ /* 0x0007e2000b800311 */
[----:B------:R-:W-:Y:S01]  /*24b0*/  UMOV UR66, UR30 ;  /* 0x0000001e00427c82 */ /* 0x000fe20008000000 */
[----:B------:R-:W-:Y:S01]  /*24c0*/  UMOV UR67, 0x40004040 ;  /* 0x4000404000437882 */ /* 0x000fe20000000000 */
[----:B------:R-:W-:Y:S01]  /*24d0*/  UMOV UR69, 0x40004040 ;  /* 0x4000404000457882 */ /* 0x000fe20000000000 */
[----:B------:R3:W-:Y:S01]  /*24e0*/  UTCQMMA gdesc[UR64], gdesc[UR42], tmem[UR17], tmem[UR40], idesc[UR41], tmem[UR8], UPT ;  /* 0x0008282a40007dea */ /* 0x0007e2000b800311 */
[----:B------:R3:W-:Y:S01]  /*24f0*/  UTCQMMA gdesc[UR68], gdesc[UR66], tmem[UR17], tmem[UR38], idesc[UR39], tmem[UR4], UPT ;  /* 0x0004264244007dea */ /* 0x0007e2000b800311 */
[----:B------:R3:W-:Y:S01]  /*2500*/  UTCBAR.MULTICAST [UR29], URZ, UR28 ;  /* 0x000000ff1d0073e9 */ /* 0x0007e2000800081c */
[----:B------:R3:W4:Y:S01]  /*2510*/  @!P0 SYNCS.PHASECHK.TRANS64.TRYWAIT P1, [UR16], R2 ;  /* 0x00000002ff0085a7 */ /* 0x0007220008021110 */
[----:B------:R-:W-:Y:S02]  /*2520*/  UISETP.NE.AND UP0, UPT, UR31, 0x20, UPT ;  /* 0x000000201f00788c */ /* 0x000fe4000bf05270 */
[----:B------:R-:W-:Y:S07]  /*2530*/  UPLOP3.LUT UP2, UPT, UPT, UPT, UPT, 0x80, 0x8 ;  /* 0x000000000008789c */ /* 0x000fee0003f4f070 */
[----:B------:R-:W-:Y:S05]  /*2540*/  BRA.U UP0, `(.L_x_41) ;  /* 0xfffffffd000c7547 */ /* 0x000fea000b83ffff */
[----:B------:R-:W-:Y:S01]  /*2550*/  UIADD3 UR35, UPT, UPT, UR35, 0x1, URZ ;  /* 0x0000000123237890 */ /* 0x000fe2000fffe0ff */
[----:B------:R-:W-:Y:S01]  /*2560*/  LEA R3, R6, UR12, 0x3 ;  /* 0x0000000c06037c11 */ /* 0x000fe2000f8e18ff */
[----:B------:R-:W-:Y:S01]  /*2570*/  UIADD3 UR18, UPT, UPT, UR18, 0x60, URZ ;  /* 0x0000006012127890 */ /* 0x000fe2000fffe0ff */
[----:B---3--:R-:W-:Y:S01]  /*2580*/  IMAD.U32 R2, R5, -0x80000000, RZ ;  /* 0x8000000005027824 */ /* 0x008fe200078e00ff */
[----:B------:R-:W-:-:S04]  /*2590*/  UISETP.NE.AND UP0, UPT, UR35, 0x2, UPT ;  /* 0x000000022300788c */ /* 0x000fc8000bf05270 */
[----:B------:R-:W-:Y:S02]  /*25a0*/  USEL UR13, URZ, 0x1, UP0 ;  /* 0x00000001ff0d7887 */ /* 0x000fe40008000000 */
[----:B------:R-:W-:Y:S01]  /*25b0*/  USEL UR35, UR35, URZ, UP0 ;  /* 0x000000ff23237287 */ /* 0x000fe20008000000 */
[----:B------:R2:W-:Y:S03]  /*25c0*/  UTCBAR.MULTICAST [UR18], URZ, UR26 ;  /* 0x000000ff120073e9 */ /* 0x0005e6000800081a */
[----:B------:R-:W-:Y:S01]  /*25d0*/  ULEA UR16, UR35, UR12, 0x3 ;  /* 0x0000000c23107291 */ /* 0x000fe2000f8e18ff */
[----:B------:R-:W-:-:S05]  /*25e0*/  LOP3.LUT R7, R7, UR13, RZ, 0x3c, !PT ;  /* 0x0000000d07077c12 */ /* 0x000fca000f8e3cff */
[----:B------:R-:W-:-:S04]  /*25f0*/  IMAD.U32 R4, R7, -0x80000000, RZ ;  /* 0x8000000007047824 */ /* 0x000fc800078e00ff */
[----:B------:R2:W-:Y:S01]  /*2600*/  SYNCS.PHASECHK.TRANS64.TRYWAIT PT, [UR16+0x70], R4 ;  /* 0x00007004ff0075a7 */ /* 0x0005e200080e1110 */
[----:B------:R-:W3:Y:S02]  /*2610*/  SYNCS.PHASECHK.TRANS64.TRYWAIT P0, [R3+URZ+0x80], R2 ;  /* 0x00008002030075a7 */ /* 0x000ee400080011ff */
[----:B--23--:R-:W-:Y:S05]  /*2620*/  @!P0 BRA `(.L_x_42) ;  /* 0x0000002c00d08947 */ /* 0x00cfea0003800000 */
.L_x_86:
[C---:B------:R-:W-:Y:S01]  /*2630*/  LEA R2, R6.reuse, UR12, 0x4 ;  /* 0x0000000c06027c11 */ /* 0x040fe2000f8e20ff */
[----:B------:R-:W-:-:S05]  /*2640*/  VIADD R6, R6, 0x1 ;  /* 0x0000000106067836 */ /* 0x000fca0000000000 */
[----:B------:R-:W3:Y:S01]  /*2650*/  LDS R2, [R2+0x3841c] ;  /* 0x03841c0002027984 */ /* 0x000ee20000000800 */
[C---:B----4-:R-:W-:Y:S01]  /*2660*/  ISETP.NE.AND P1, PT, R6.reuse, 0x2, PT ;  /* 0x000000020600780c */ /* 0x050fe20003f25270 */
[----:B------:R4:W-:Y:S06]  /*2670*/  MEMBAR.ALL.CTA ;  /* 0x0000000000007992 */ /* 0x0009ec0000008000 */
[----:B----4-:R-:W4:Y:S01]  /*2680*/  FENCE.VIEW.ASYNC.S ;  /* 0x00000000000073c6 */ /* 0x010f220000000000 */
[----:B------:R-:W-:Y:S02]  /*2690*/  SEL R4, RZ, 0x1, P1 ;  /* 0x00000001ff047807 */ /* 0x000fe40000800000 */
[----:B------:R-:W-:-:S02]  /*26a0*/  SEL R6, R6, RZ, P1 ;  /* 0x000000ff06067207 */ /* 0x000fc40000800000 */
[----:B------:R-:W-:Y:S01]  /*26b0*/  LOP3.LUT R5, R5, R4, RZ, 0x3c, !PT ;  /* 0x0000000405057212 */ /* 0x000fe200078e3cff */
[----:B----4-:R4:W-:Y:S01]  /*26c0*/  SYNCS.ARRIVE.TRANS64.ART0 RZ, [R3+URZ+0x90], R0 ;  /* 0x0000900003ff79a7 */ /* 0x0109e200085000ff */
[----:B---3--:R-:W-:-:S13]  /*26d0*/  ISETP.NE.AND P0, PT, R2, 0x1, PT ;  /* 0x000000010200780c */ /* 0x008fda0003f05270 */
[----:B----4-:R-:W-:Y:S05]  /*26e0*/  @!P0 BRA `(.L_x_43) ;  /* 0xfffffff800708947 */ /* 0x010fea000383ffff */
[----:B------:R-:W-:-:S06]  /*26f0*/  UIADD3 UR35, UPT, UPT, UR35, 0x1, URZ ;  /* 0x0000000123237890 */ /* 0x000fcc000fffe0ff */
[----:B------:R-:W-:Y:S02]  /*2700*/  MOV R2, UR35 ;  /* 0x0000002300027c02 */ /* 0x000fe40008000f00 */
.L_x_36:
[----:B------:R-:W-:-:S09]  /*2710*/  UISETP.NE.AND UP0, UPT, UR15, URZ, UPT ;  /* 0x000000ff0f00728c */ /* 0x000fd2000bf05270 */
[----:B------:R-:W-:Y:S05]  /*2720*/  BRA.U UP0, `(.L_x_34) ;  /* 0x0000000100207547 */ /* 0x000fea000b800000 */
[----:B------:R-:W-:-:S04]  /*2730*/  ISETP.NE.AND P0, PT, R2, 0x2, PT ;  /* 0x000000020200780c */ /* 0x000fc80003f05270 */
[----:B------:R-:W-:Y:S02]  /*2740*/  SEL R0, RZ, 0x1, P0 ;  /* 0x00000001ff007807 */ /* 0x000fe40000000000 */
[----:B------:R-:W-:Y:S02]  /*2750*/  SEL R2, R2, RZ, P0 ;  /* 0x000000ff02027207 */ /* 0x000fe40000000000 */
[----:B------:R-:W-:Y:S02]  /*2760*/  LOP3.LUT R0, R7, R0, RZ, 0x3c, !PT ;  /* 0x0000000007007212 */ /* 0x000fe400078e3cff */
[----:B------:R-:W-:-:S03]  /*2770*/  LEA R2, R2, UR12, 0x3 ;  /* 0x0000000c02027c11 */ /* 0x000fc6000f8e18ff */
[----:B------:R-:W-:-:S04]  /*2780*/  IMAD.U32 R4, R0, -0x80000000, RZ ;  /* 0x8000000000047824 */ /* 0x000fc800078e00ff */
[----:B------:R-:W3:Y:S02]  /*2790*/  SYNCS.PHASECHK.TRANS64.TRYWAIT P0, [R2+URZ+0x70], R4 ;  /* 0x00007004020075a7 */ /* 0x000ee400080011ff */
[----:B---3--:R-:W-:Y:S05]  /*27a0*/  @!P0 BRA `(.L_x_44) ;  /* 0x0000002c008c8947 */ /* 0x008fea0003800000 */
.L_x_34:
[----:B------:R-:W-:-:S13]  /*27b0*/  ISETP.GT.AND P0, PT, R76, 0x3, PT ;  /* 0x000000034c00780c */ /* 0x000fda0003f04270 */
[----:B-1----:R-:W-:Y:S05]  /*27c0*/  @P0 EXIT ;  /* 0x000000000000094d */ /* 0x002fea0003800000 */
[----:B------:R-:W-:-:S13]  /*27d0*/  ISETP.NE.AND P0, PT, R76, RZ, PT ;  /* 0x000000ff4c00720c */ /* 0x000fda0003f05270 */
[----:B------:R-:W-:Y:S05]  /*27e0*/  @P0 BRA `(.L_x_45) ;  /* 0x0000000000b80947 */ /* 0x000fea0003800000 */
[----:B------:R-:W1:Y:S01]  /*27f0*/  S2UR UR5, SR_CgaCtaId ;  /* 0x00000000000579c3 */ /* 0x000e620000008800 */
[----:B------:R-:W-:Y:S01]  /*2800*/  NOP ;  /* 0x0000000000007918 */ /* 0x000fe20000000000 */
[----:B------:R-:W-:Y:S02]  /*2810*/  UMOV UR4, 0x40 ;  /* 0x0000004000047882 */ /* 0x000fe40000000000 */
[----:B-1----:R-:W-:-:S09]  /*2820*/  ULEA UR4, UR5, UR4, 0x18 ;  /* 0x0000000405047291 */ /* 0x002fd2000f8ec0ff */
[----:B---3--:R-:W1:Y:S01]  /*2830*/  LDS.U8 R0, [UR4] ;  /* 0x00000004ff007984 */ /* 0x008e620008000000 */
[----:B------:R-:W-:Y:S02]  /*2840*/  UMOV UR4, 0x400 ;  /* 0x0000040000047882 */ /* 0x000fe40000000000 */
[----:B------:R-:W-:Y:S01]  /*2850*/  ULEA UR4, UR5, UR4, 0x18 ;  /* 0x0000000405047291 */ /* 0x000fe2000f8ec0ff */
[----:B-1----:R-:W-:-:S13]  /*2860*/  ISETP.NE.AND P0, PT, R0, RZ, PT ;  /* 0x000000ff0000720c */ /* 0x002fda0003f05270 */
[----:B------:R-:W-:Y:S05]  /*2870*/  @P0 BRA `(.L_x_46) ;  /* 0x00000000007c0947 */ /* 0x000fea0003800000 */
[----:B------:R-:W-:-:S13]  /*2880*/  ELECT P0, URZ, PT ;  /* 0x0000000000ff782f */ /* 0x000fda0003800000 */
[----:B------:R-:W-:Y:S05]  /*2890*/  @!P0 BRA `(.L_x_47) ;  /* 0x0000000000848947 */ /* 0x000fea0003800000 */
[----:B------:R-:W-:-:S05]  /*28a0*/  UMOV UR6, 0x10 ;  /* 0x0000001000067882 */ /* 0x000fca0000000000 */
[----:B------:R-:W-:Y:S04]  /*28b0*/  DEPBAR.LE SB1, 0x36 ;  /* 0x00009d800000791a */ /* 0x000fe80000000000 */
[----:B------:R-:W1:Y:S02]  /*28c0*/  UTCATOMSWS.FIND_AND_SET.ALIGN UP0, UR6, UR6 ;  /* 0x00000006000675e3 */ /* 0x000e640008000800 */
[----:B-1----:R-:W-:Y:S01]  /*28d0*/  PLOP3.LUT P0, PT, PT, PT, UP0, 0x80, 0x8 ;  /* 0x000000000008781c */ /* 0x002fe20003f0f008 */
[----:B--2---:R-:W-:-:S03]  /*28e0*/  IMAD.U32 R3, RZ, RZ, UR6 ;  /* 0x00000006ff037e24 */ /* 0x004fc6000f8e00ff */
[----:B------:R-:W-:-:S04]  /*28f0*/  SEL R0, RZ, 0xffffffff, !P0 ;  /* 0xffffffffff007807 */ /* 0x000fc80004000000 */
[----:B------:R-:W-:-:S13]  /*2900*/  ISETP.NE.AND P0, PT, R0, RZ, PT ;  /* 0x000000ff0000720c */ /* 0x000fda0003f05270 */
[----:B------:R-:W-:Y:S05]  /*2910*/  @P0 BRA `(.L_x_48) ;  /* 0x0000000000240947 */ /* 0x000fea0003800000 */
.L_x_49:
[----:B------:R-:W-:Y:S05]  /*2920*/  NANOSLEEP 0x64 ;  /* 0x000000640000795d */ /* 0x000fea0003800000 */
[----:B------:R-:W-:-:S05]  /*2930*/  UMOV UR6, 0x10 ;  /* 0x0000001000067882 */ /* 0x000fca0000000000 */
[----:B------:R-:W-:Y:S04]  /*2940*/  DEPBAR.LE SB1, 0x36 ;  /* 0x00009d800000791a */ /* 0x000fe80000000000 */
[----:B------:R-:W1:Y:S02]  /*2950*/  UTCATOMSWS.FIND_AND_SET.ALIGN UP0, UR6, UR6 ;  /* 0x00000006000675e3 */ /* 0x000e640008000800 */
[----:B-1----:R-:W-:Y:S01]  /*2960*/  PLOP3.LUT P0, PT, PT, PT, UP0, 0x80, 0x8 ;  /* 0x000000000008781c */ /* 0x002fe20003f0f008 */
[----:B------:R-:W-:-:S03]  /*2970*/  IMAD.U32 R3, RZ, RZ, UR6 ;  /* 0x00000006ff037e24 */ /* 0x000fc6000f8e00ff */
[----:B------:R-:W-:-:S04]  /*2980*/  SEL R0, RZ, 0xffffffff, !P0 ;  /* 0xffffffffff007807 */ /* 0x000fc80004000000 */
[----:B------:R-:W-:-:S13]  /*2990*/  ISETP.NE.AND P0, PT, R0, RZ, PT ;  /* 0x000000ff0000720c */ /* 0x000fda0003f05270 */
[----:B------:R-:W-:Y:S05]  /*29a0*/  @!P0 BRA `(.L_x_49) ;  /* 0xfffffffc00dc8947 */ /* 0x000fea000383ffff */
.L_x_48:
[C---:B------:R-:W-:Y:S01]  /*29b0*/  R2UR UR7, R3.reuse ;  /* 0x00000000030772ca */ /* 0x040fe200000e0000 */
[----:B------:R-:W-:Y:S01]  /*29c0*/  IMAD.MOV.U32 R0, RZ, RZ, 0xffff ;  /* 0x0000ffffff007424 */ /* 0x000fe200078e00ff */
[----:B------:R-:W-:Y:S02]  /*29d0*/  UMOV UR6, 0x50 ;  /* 0x0000005000067882 */ /* 0x000fe40000000000 */
[----:B------:R-:W-:Y:S02]  /*29e0*/  ULEA UR6, UR5, UR6, 0x18 ;  /* 0x0000000605067291 */ /* 0x000fe4000f8ec0ff */
[----:B------:R-:W-:Y:S01]  /*29f0*/  SHF.L.U32 R0, R0, R3, RZ ;  /* 0x0000000300007219 */ /* 0x000fe200000006ff */
[----:B------:R-:W-:-:S06]  /*2a00*/  IMAD.SHL.U32 R3, R3, 0x20, RZ ;  /* 0x0000002003037824 */ /* 0x000fcc00078e00ff */
[----:B------:R-:W-:-:S04]  /*2a10*/  UIADD3 UR7, UPT, UPT, UR7, 0x10, URZ ;  /* 0x0000001007077890 */ /* 0x000fc8000fffe0ff */
[----:B------:R-:W-:-:S06]  /*2a20*/  USHF.L.U32 UR7, UR14, UR7, URZ ;  /* 0x000000070e077299 */ /* 0x000fcc00080006ff */
[----:B------:R-:W-:-:S05]  /*2a30*/  LOP3.LUT R0, R0, UR7, RZ, 0xfc, !PT ;  /* 0x0000000700007c12 */ /* 0x000fca000f8efcff */
[----:B------:R1:W-:Y:S04]  /*2a40*/  ATOMS.OR RZ, [UR6], R0 ;  /* 0x00000000ffff798c */ /* 0x0003e8000b000006 */
[----:B------:R1:W-:Y:S01]  /*2a50*/  STS [UR4+0xa8], R3 ;  /* 0x0000a803ff007988 */ /* 0x0003e20008000804 */
[----:B------:R-:W-:Y:S05]  /*2a60*/  BRA `(.L_x_47) ;  /* 0x0000000000107947 */ /* 0x000fea0003800000 */
.L_x_46:
[----:B------:R-:W-:Y:S02]  /*2a70*/  MOV R0, 0xffffffff ;  /* 0xffffffff00007802 */ /* 0x000fe40000000f00 */
[----:B------:R-:W-:-:S03]  /*2a80*/  MOV R2, 0x2ab0 ;  /* 0x00002ab000027802 */ /* 0x000fc60000000f00 */
[----:B------:R1:W-:Y:S04]  /*2a90*/  STS [UR4+0xa8], R0 ;  /* 0x0000a800ff007988 */ /* 0x0003e80008000804 */
[----:B-12---:R-:W-:Y:S05]  /*2aa0*/  CALL.REL.NOINC `($__internal_1_$__cuda_sm10x_tcgen05_guardrail_trap_phase_invalid_during_alloc) ;  /* 0x0000002c00387944 */ /* 0x006fea0003c00000 */
.L_x_47:
[----:B------:R-:W-:Y:S05]  /*2ab0*/  WARPSYNC.ALL ;  /* 0x0000000000007948 */ /* 0x000fea0003800000 */
[----:B------:R-:W-:Y:S01]  /*2ac0*/  NOP ;  /* 0x0000000000007918 */ /* 0x000fe20000000000 */
.L_x_45:
[----:B------:R-:W4:Y:S08]  /*2ad0*/  S2UR UR4, SR_CgaCtaId ;  /* 0x00000000000479c3 */ /* 0x000f300000008800 */
[----:B------:R-:W-:Y:S06]  /*2ae0*/  BAR.SYNC.DEFER_BLOCKING 0x3, 0xa0 ;  /* 0x00c2800000007b1d */ /* 0x000fec0000010000 */
[----:B------:R-:W-:-:S02]  /*2af0*/  UMOV UR5, 0x400 ;  /* 0x0000040000057882 */ /* 0x000fc40000000000 */
[----:B----4-:R-:W-:-:S06]  /*2b00*/  ULEA UR4, UR4, UR5, 0x18 ;  /* 0x0000000504047291 */ /* 0x010fcc000f8ec0ff */
[----:B-12---:R-:W-:-:S05]  /*2b10*/  MOV R3, UR4 ;  /* 0x0000000400037c02 */ /* 0x006fca0008000f00 */
[----:B------:R1:W2:Y:S01]  /*2b20*/  LDS R75, [R3+0xa8] ;  /* 0x0000a800034b7984 */ /* 0x0002a20000000800 */
[----:B------:R-:W4:Y:S02]  /*2b30*/  SYNCS.PHASECHK.TRANS64.TRYWAIT P0, [R3+URZ+0x80], RZ ;  /* 0x000080ff030075a7 */ /* 0x000f2400080011ff */
[----:B-12-4-:R-:W-:Y:S05]  /*2b40*/  @!P0 BRA `(.L_x_50) ;  /* 0x0000002800bc8947 */ /* 0x016fea0003800000 */
.L_x_88:
[----:B------:R-:W2:Y:S01]  /*2b50*/  LDS.128 R52, [R3+0x38410] ;  /* 0x0384100003347984 */ /* 0x000ea20000000c00 */
[----:B---3--:R-:W-:Y:S01]  /*2b60*/  HFMA2 R0, -RZ, RZ, 0, 5.9604644775390625e-08 ;  /* 0x00000001ff007431 */ /* 0x008fe200000001ff */
[----:B------:R3:W-:Y:S06]  /*2b70*/  MEMBAR.ALL.CTA ;  /* 0x0000000000007992 */ /* 0x0007ec0000008000 */
[----:B---3--:R-:W3:Y:S02]  /*2b80*/  FENCE.VIEW.ASYNC.S ;  /* 0x00000000000073c6 */ /* 0x008ee40000000000 */
[----:B---3--:R3:W-:Y:S01]  /*2b90*/  SYNCS.ARRIVE.TRANS64.ART0 RZ, [R3+URZ+0x90], R0 ;  /* 0x0000900003ff79a7 */ /* 0x0087e200085000ff */
[----:B--2---:R-:W-:-:S13]  /*2ba0*/  ISETP.NE.AND P0, PT, R55, 0x1, PT ;  /* 0x000000013700780c */ /* 0x004fda0003f05270 */
[----:B---3--:R-:W-:Y:S05]  /*2bb0*/  @P0 BRA `(.L_x_51) ;  /* 0x0000002000880947 */ /* 0x008fea0003800000 */
[C---:B------:R-:W-:Y:S01]  /*2bc0*/  IMAD.SHL.U32 R7, R58.reuse, 0x20, RZ ;  /* 0x000000203a077824 */ /* 0x040fe200078e00ff */
[----:B------:R-:W-:Y:S01]  /*2bd0*/  SHF.R.U32.HI R2, RZ, 0x5, R58 ;  /* 0x00000005ff027819 */ /* 0x000fe2000001163a */
[----:B------:R-:W-:Y:S01]  /*2be0*/  IMAD.SHL.U32 R5, R58, 0x80, RZ ;  /* 0x000000803a057824 */ /* 0x000fe200078e00ff */
[----:B------:R-:W2:Y:S01]  /*2bf0*/  S2UR UR8, SR_CgaCtaId ;  /* 0x00000000000879c3 */ /* 0x000ea20000008800 */
[----:B------:R-:W3:Y:S01]  /*2c00*/  S2R R56, SR_LANEID ;  /* 0x0000000000387919 */ /* 0x000ee20000000000 */
[----:B------:R-:W-:Y:S01]  /*2c10*/  LOP3.LUT R7, R7, 0x3e0, RZ, 0xc0, !PT ;  /* 0x000003e007077812 */ /* 0x000fe200078ec0ff */
[----:B------:R-:W-:Y:S01]  /*2c20*/  IMAD R74, R76, 0x4, R3 ;  /* 0x000000044c4a7824 */ /* 0x000fe200078e0203 */
[----:B------:R-:W-:Y:S01]  /*2c30*/  LOP3.LUT R5, R5, 0xf80, RZ, 0xc0, !PT ;  /* 0x00000f8005057812 */ /* 0x000fe200078ec0ff */
[----:B------:R-:W-:Y:S01]  /*2c40*/  IMAD.MOV.U32 R62, RZ, RZ, 0x1 ;  /* 0x00000001ff3e7424 */ /* 0x000fe200078e00ff */
[----:B------:R-:W-:Y:S01]  /*2c50*/  CS2R R60, SRZ ;  /* 0x00000000003c7805 */ /* 0x000fe2000001ff00 */
[C---:B------:R-:W-:Y:S01]  /*2c60*/  IMAD R6, R2.reuse, 0x400, R7 ;  /* 0x0000040002067824 */ /* 0x040fe200078e0207 */
[----:B------:R-:W-:Y:S01]  /*2c70*/  UMOV UR9, 0x400 ;  /* 0x0000040000097882 */ /* 0x000fe20000000000 */
[----:B------:R-:W-:Y:S01]  /*2c80*/  IMAD R4, R2, 0x1000, R5 ;  /* 0x0000100002047824 */ /* 0x000fe200078e0205 */
[----:B------:R-:W4:Y:S01]  /*2c90*/  LDCU.64 UR10, c[0x0][0x348] ;  /* 0x00006900ff0a77ac */ /* 0x000f220008000a00 */
[----:B------:R-:W-:-:S02]  /*2ca0*/  IMAD.IADD R7, R3, 0x1, R6 ;  /* 0x0000000103077824 */ /* 0x000fc400078e0206 */
[----:B------:R-:W-:Y:S02]  /*2cb0*/  IMAD.IADD R5, R3, 0x1, R4 ;  /* 0x0000000103057824 */ /* 0x000fe400078e0204 */
[C---:B------:R-:W-:Y:S02]  /*2cc0*/  VIADD R4, R7.reuse, 0x4410 ;  /* 0x0000441007047836 */ /* 0x040fe40000000000 */
[----:B------:R-:W-:Y:S02]  /*2cd0*/  VIADD R7, R7, 0x4400 ;  /* 0x0000440007077836 */ /* 0x000fe40000000000 */
[C---:B------:R-:W-:Y:S01]  /*2ce0*/  VIADD R6, R5.reuse, 0x430 ;  /* 0x0000043005067836 */ /* 0x040fe20000000000 */
[----:B------:R-:W-:Y:S01]  /*2cf0*/  SHF.R.U32.HI R73, RZ, 0x3, R4 ;  /* 0x00000003ff497819 */ /* 0x000fe20000011604 */
[C---:B------:R-:W-:Y:S01]  /*2d00*/  VIADD R9, R5.reuse, 0x420 ;  /* 0x0000042005097836 */ /* 0x040fe20000000000 */
[----:B------:R-:W-:Y:S01]  /*2d10*/  SHF.R.U32.HI R72, RZ, 0x3, R7 ;  /* 0x00000003ff487819 */ /* 0x000fe20000011607 */
[----:B------:R-:W-:Y:S01]  /*2d20*/  IMAD.MOV.U32 R59, RZ, RZ, RZ ;  /* 0x000000ffff3b7224 */ /* 0x000fe200078e00ff */
[----:B------:R-:W-:Y:S01]  /*2d30*/  LOP3.LUT R73, R4, 0x10, R73, 0x78, !PT ;  /* 0x0000001004497812 */ /* 0x000fe200078e7849 */
[----:B------:R-:W-:Y:S01]  /*2d40*/  VIADD R4, R5, 0x410 ;  /* 0x0000041005047836 */ /* 0x000fe20000000000 */
[----:B------:R-:W-:Y:S01]  /*2d50*/  LOP3.LUT R72, R7, 0x10, R72, 0x78, !PT ;  /* 0x0000001007487812 */ /* 0x000fe200078e7848 */
[----:B------:R-:W-:Y:S01]  /*2d60*/  VIADD R7, R5, 0x400 ;  /* 0x0000040005077836 */ /* 0x000fe20000000000 */
[----:B------:R-:W-:Y:S01]  /*2d70*/  SHF.R.U32.HI R71, RZ, 0x3, R6 ;  /* 0x00000003ff477819 */ /* 0x000fe20000011606 */
[----:B------:R-:W-:Y:S01]  /*2d80*/  IMAD R63, R2, 0x200000, R75 ;  /* 0x00200000023f7824 */ /* 0x000fe200078e024b */
[----:B------:R-:W-:Y:S01]  /*2d90*/  SHF.R.U32.HI R69, RZ, 0x3, R4 ;  /* 0x00000003ff457819 */ /* 0x000fe20000011604 */
[----:B--2---:R-:W-:Y:S01]  /*2da0*/  ULEA UR7, UR8, UR9, 0x18 ;  /* 0x0000000908077291 */ /* 0x004fe2000f8ec0ff */
[----:B------:R-:W-:-:S02]  /*2db0*/  SHF.R.U32.HI R68, RZ, 0x3, R7 ;  /* 0x00000003ff447819 */ /* 0x000fc40000011607 */
[----:B------:R-:W-:Y:S01]  /*2dc0*/  LOP3.LUT R71, R6, 0x70, R71, 0x78, !PT ;  /* 0x0000007006477812 */ /* 0x000fe200078e7847 */
[C---:B------:R-:W-:Y:S01]  /*2dd0*/  VIADD R6, R5.reuse, 0x470 ;  /* 0x0000047005067836 */ /* 0x040fe20000000000 */
[----:B------:R-:W-:Y:S01]  /*2de0*/  LOP3.LUT R69, R4, 0x70, R69, 0x78, !PT ;  /* 0x0000007004457812 */ /* 0x000fe200078e7845 */
[----:B------:R-:W-:Y:S01]  /*2df0*/  VIADD R4, R5, 0x450 ;  /* 0x0000045005047836 */ /* 0x000fe20000000000 */
[----:B------:R-:W-:Y:S01]  /*2e00*/  LOP3.LUT R68, R7, 0x70, R68, 0x78, !PT ;  /* 0x0000007007447812 */ /* 0x000fe200078e7844 */
[C---:B------:R-:W-:Y:S01]  /*2e10*/  VIADD R7, R5.reuse, 0x460 ;  /* 0x0000046005077836 */ /* 0x040fe20000000000 */
[----:B------:R-:W-:Y:S01]  /*2e20*/  SHF.R.U32.HI R70, RZ, 0x3, R9 ;  /* 0x00000003ff467819 */ /* 0x000fe20000011609 */
[----:B------:R-:W-:Y:S01]  /*2e30*/  VIADD R5, R5, 0x440 ;  /* 0x0000044005057836 */ /* 0x000fe20000000000 */
[----:B------:R-:W-:Y:S02]  /*2e40*/  SHF.R.U32.HI R67, RZ, 0x3, R6 ;  /* 0x00000003ff437819 */ /* 0x000fe40000011606 */
[----:B------:R-:W-:-:S02]  /*2e50*/  SHF.R.U32.HI R66, RZ, 0x3, R7 ;  /* 0x00000003ff427819 */ /* 0x000fc40000011607 */
[----:B------:R-:W-:Y:S02]  /*2e60*/  SHF.R.U32.HI R65, RZ, 0x3, R4 ;  /* 0x00000003ff417819 */ /* 0x000fe40000011604 */
[----:B------:R-:W-:Y:S02]  /*2e70*/  SHF.R.U32.HI R64, RZ, 0x3, R5 ;  /* 0x00000003ff407819 */ /* 0x000fe40000011605 */
[----:B------:R-:W-:Y:S02]  /*2e80*/  LOP3.LUT R70, R9, 0x70, R70, 0x78, !PT ;  /* 0x0000007009467812 */ /* 0x000fe400078e7846 */
[----:B------:R-:W-:Y:S02]  /*2e90*/  LOP3.LUT R67, R6, 0x70, R67, 0x78, !PT ;  /* 0x0000007006437812 */ /* 0x000fe400078e7843 */
[----:B------:R-:W-:Y:S02]  /*2ea0*/  LOP3.LUT R66, R7, 0x70, R66, 0x78, !PT ;  /* 0x0000007007427812 */ /* 0x000fe400078e7842 */
[----:B------:R-:W-:-:S02]  /*2eb0*/  LOP3.LUT R65, R4, 0x70, R65, 0x78, !PT ;  /* 0x0000007004417812 */ /* 0x000fc400078e7841 */
[----:B---34-:R-:W-:-:S07]  /*2ec0*/  LOP3.LUT R64, R5, 0x70, R64, 0x78, !PT ;  /* 0x0000007005407812 */ /* 0x018fce00078e7840 */
.L_x_63:
[----:B--2-4-:R-:W2:Y:S01]  /*2ed0*/  LDC.64 R8, c[0x0][0x750] ;  /* 0x0001d400ff087b82 */ /* 0x014ea20000000a00 */
[----:B------:R-:W-:-:S04]  /*2ee0*/  IMAD.SHL.U32 R77, R52, 0x80, RZ ;  /* 0x00000080344d7824 */ /* 0x000fc800078e00ff */
[----:B------:R-:W-:-:S03]  /*2ef0*/  IMAD.IADD R7, R77, 0x1, R58 ;  /* 0x000000014d077824 */ /* 0x000fc600078e023a */
[----:B------:R-:W3:Y:S01]  /*2f00*/  LDC.64 R4, c[0x0][0x758] ;  /* 0x0001d600ff047b82 */ /* 0x000ee20000000a00 */
[----:B------:R-:W-:Y:S01]  /*2f10*/  LEA R52, R60, R3, 0x3 ;  /* 0x000000033c347211 */ /* 0x000fe200078e18ff */
[----:B--2---:R-:W-:-:S05]  /*2f20*/  IMAD.WIDE R8, R54, 0x4, R8 ;  /* 0x0000000436087825 */ /* 0x004fca00078e0208 */
[----:B------:R2:W5:Y:S01]  /*2f30*/  LDG.E R78, desc[UR22][R8.64] ;  /* 0x00000016084e7981 */ /* 0x000562000c1e1900 */
[----:B---3--:R-:W-:Y:S01]  /*2f40*/  IMAD.WIDE R6, R7, 0x4, R4 ;  /* 0x0000000407067825 */ /* 0x008fe200078e0204 */
[----:B------:R-:W-:-:S04]  /*2f50*/  SHF.L.U32 R5, R59, 0x1f, RZ ;  /* 0x0000001f3b057819 */ /* 0x000fc800000006ff */
[----:B------:R2:W5:Y:S01]  /*2f60*/  LDG.E R55, desc[UR22][R6.64] ;  /* 0x0000001606377981 */ /* 0x000562000c1e1900 */
[----:B------:R-:W3:Y:S01]  /*2f70*/  SYNCS.PHASECHK.TRANS64.TRYWAIT P1, [R52+URZ+0x60], R5 ;  /* 0x00006005340075a7 */ /* 0x000ee200080211ff */
[----:B------:R-:W-:Y:S02]  /*2f80*/  PLOP3.LUT P0, PT, PT, PT, PT, 0x80, 0x8 ;  /* 0x000000000008781c */ /* 0x000fe40003f0f070 */
[----:B------:R-:W-:Y:S01]  /*2f90*/  ISETP.NE.AND P2, PT, R76, RZ, PT ;  /* 0x000000ff4c00720c */ /* 0x000fe20003f45270 */
[----:B--23--:R-:W-:-:S12]  /*2fa0*/  @!P1 BRA `(.L_x_52) ;  /* 0x0000002400b89947 */ /* 0x00cfd80003800000 */
.L_x_90:
[----:B------:R-:W-:Y:S02]  /*2fb0*/  HFMA2 R80, -RZ, RZ, 0, 0 ;  /* 0x00000000ff507431 */ /* 0x000fe400000001ff */
[--C-:B------:R-:W-:Y:S01]  /*2fc0*/  IMAD.MOV.U32 R57, RZ, RZ, R54.reuse ;  /* 0x000000ffff397224 */ /* 0x100fe200078e0036 */
[----:B------:R-:W-:Y:S01]  /*2fd0*/  SHF.R.S32.HI R2, RZ, 0x1f, R54 ;  /* 0x0000001fff027819 */ /* 0x000fe20000011436 */
[----:B------:R-:W-:Y:S01]  /*2fe0*/  IMAD R54, R60, 0x80, R63 ;  /* 0x000000803c367824 */ /* 0x000fe200078e023f */
[----:B------:R-:W-:-:S07]  /*2ff0*/  MOV R79, RZ ;  /* 0x000000ff004f7202 */ /* 0x000fce0000000f00 */
.L_x_58:
[----:B------:R-:W-:Y:S01]  /*3000*/  SHF.L.U32 R81, R80, 0x5, RZ ;  /* 0x0000000550517819 */ /* 0x000fe200000006ff */
[----:B------:R-:W-:Y:S05]  /*3010*/  WARPSYNC.ALL ;  /* 0x0000000000007948 */ /* 0x000fea0003800000 */
[----:B------:R-:W-:Y:S01]  /*3020*/  NOP ;  /* 0x0000000000007918 */ /* 0x000fe20000000000 */
[----:B--2---:R-:W-:Y:S01]  /*3030*/  IADD3 R4, PT, PT, R54, R81, RZ ;  /* 0x0000005136047210 */ /* 0x004fe20007ffe0ff */
[----:B------:R-:W-:Y:S01]  /*3040*/  BSSY.RECONVERGENT B0, `(.L_x_53) ;  /* 0x0000083000007945 */ /* 0x000fe20003800200 */
[----:B------:R-:W-:Y:S02]  /*3050*/  PLOP3.LUT P3, PT, P0, PT, PT, 0x80, 0x8 ;  /* 0x000000000008781c */ /* 0x000fe4000076f070 */
[----:B------:R-:W-:-:S13]  /*3060*/  R2UR UR4, R4 ;  /* 0x00000000040472ca */ /* 0x000fda00000e0000 */
[----:B------:R-:W3:Y:S01]  /*3070*/  LDTM.x32 R12, tmem[UR4+0x20] ;  /* 0x00002004000c79ee */ /* 0x000ee200082c0000 */
[----:B------:R-:W-:Y:S01]  /*3080*/  R2UR UR4, R4 ;  /* 0x00000000040472ca */ /* 0x000fe200000e0000 */
[C---:B---3-5:R-:W-:Y:S01]  /*3090*/  FMUL R82, R78.reuse, R12 ;  /* 0x0000000c4e527220 */ /* 0x068fe20000400000 */
[C---:B------:R-:W-:Y:S01]  /*30a0*/  FMUL R83, R78.reuse, R13 ;  /* 0x0000000d4e537220 */ /* 0x040fe20000400000 */
        /* <DEDUP_REMOVED lines=23> */
[----:B--2---:R-:W2:Y:S01]  /*3220*/  LDTM.x32 R4, tmem[UR4] ;  /* 0x00000004000479ee */ /* 0x004ea200082c0000 */
[C---:B------:R-:W-:Y:S01]  /*3230*/  FMUL R107, R78.reuse, R37 ;  /* 0x000000254e6b7220 */ /* 0x040fe20000400000 */
[C---:B------:R-:W-:Y:S01]  /*3240*/  FMUL R108, R78.reuse, R38 ;  /* 0x000000264e6c7220 */ /* 0x040fe20000400000 */
[C---:B------:R-:W-:Y:S01]  /*3250*/  FMUL R109, R78.reuse, R39 ;  /* 0x000000274e6d7220 */ /* 0x040fe20000400000 */
[----:B------:R-:W-:Y:S01]  /*3260*/  F2FP.BF16.F32.PACK_AB R39, R89, R88 ;  /* 0x000000585927723e */ /* 0x000fe200000010ff */
[C---:B------:R-:W-:Y:S01]  /*3270*/  FMUL R40, R78.reuse, R40 ;  /* 0x000000284e287220 */ /* 0x040fe20000400000 */
[----:B------:R-:W-:Y:S01]  /*3280*/  F2FP.BF16.F32.PACK_AB R38, R87, R86 ;  /* 0x000000565726723e */ /* 0x000fe200000010ff */
[C---:B------:R-:W-:Y:S01]  /*3290*/  FMUL R41, R78.reuse, R41 ;  /* 0x000000294e297220 */ /* 0x040fe20000400000 */
[----:B------:R-:W-:Y:S01]  /*32a0*/  F2FP.BF16.F32.PACK_AB R37, R85, R84 ;  /* 0x000000545525723e */ /* 0x000fe200000010ff */
[C---:B------:R-:W-:Y:S01]  /*32b0*/  FMUL R42, R78.reuse, R42 ;  /* 0x0000002a4e2a7220 */ /* 0x040fe20000400000 */
[----:B------:R-:W-:Y:S01]  /*32c0*/  F2FP.BF16.F32.PACK_AB R36, R83, R82 ;  /* 0x000000525324723e */ /* 0x000fe200000010ff */
[----:B------:R-:W-:Y:S01]  /*32d0*/  FMUL R43, R78, R43 ;  /* 0x0000002b4e2b7220 */ /* 0x000fe20000400000 */
[----:B------:R-:W-:-:S02]  /*32e0*/  F2FP.BF16.F32.PACK_AB R47, R97, R96 ;  /* 0x00000060612f723e */ /* 0x000fc400000010ff */
[----:B------:R-:W-:Y:S01]  /*32f0*/  F2FP.BF16.F32.PACK_AB R46, R95, R94 ;  /* 0x0000005e5f2e723e */ /* 0x000fe200000010ff */
[----:B------:R3:W-:Y:S01]  /*3300*/  STS.128 [R64], R36 ;  /* 0x0000002440007388 */ /* 0x0007e20000000c00 */
[----:B------:R-:W-:Y:S02]  /*3310*/  F2FP.BF16.F32.PACK_AB R45, R93, R92 ;  /* 0x0000005c5d2d723e */ /* 0x000fe400000010ff */
[----:B------:R-:W-:Y:S02]  /*3320*/  F2FP.BF16.F32.PACK_AB R44, R91, R90 ;  /* 0x0000005a5b2c723e */ /* 0x000fe400000010ff */
[----:B------:R-:W-:Y:S02]  /*3330*/  F2FP.BF16.F32.PACK_AB R51, R105, R104 ;  /* 0x000000686933723e */ /* 0x000fe400000010ff */
[----:B------:R-:W-:Y:S01]  /*3340*/  F2FP.BF16.F32.PACK_AB R50, R103, R102 ;  /* 0x000000666732723e */ /* 0x000fe200000010ff */
[----:B------:R4:W-:Y:S01]  /*3350*/  STS.128 [R65], R44 ;  /* 0x0000002c41007388 */ /* 0x0009e20000000c00 */
[----:B------:R-:W-:Y:S01]  /*3360*/  F2FP.BF16.F32.PACK_AB R49, R101, R100 ;  /* 0x000000646531723e */ /* 0x000fe200000010ff */
[C---:B--2---:R-:W-:Y:S01]  /*3370*/  FMUL R110, R78.reuse, R4 ;  /* 0x000000044e6e7220 */ /* 0x044fe20000400000 */
[----:B------:R-:W-:Y:S01]  /*3380*/  F2FP.BF16.F32.PACK_AB R48, R99, R98 ;  /* 0x000000626330723e */ /* 0x000fe200000010ff */
[C---:B------:R-:W-:Y:S01]  /*3390*/  FMUL R111, R78.reuse, R5 ;  /* 0x000000054e6f7220 */ /* 0x040fe20000400000 */
[C---:B------:R-:W-:Y:S01]  /*33a0*/  FMUL R112, R78.reuse, R6 ;  /* 0x000000064e707220 */ /* 0x040fe20000400000 */
[C---:B------:R-:W-:Y:S01]  /*33b0*/  FMUL R113, R78.reuse, R7 ;  /* 0x000000074e717220 */ /* 0x040fe20000400000 */
[C---:B------:R-:W-:Y:S01]  /*33c0*/  FMUL R114, R78.reuse, R8 ;  /* 0x000000084e727220 */ /* 0x040fe20000400000 */
[C---:B------:R-:W-:Y:S01]  /*33d0*/  FMUL R115, R78.reuse, R9 ;  /* 0x000000094e737220 */ /* 0x040fe20000400000 */
[C---:B------:R-:W-:Y:S01]  /*33e0*/  FMUL R116, R78.reuse, R10 ;  /* 0x0000000a4e747220 */ /* 0x040fe20000400000 */
[C---:B------:R-:W-:Y:S01]  /*33f0*/  FMUL R117, R78.reuse, R11 ;  /* 0x0000000b4e757220 */ /* 0x040fe20000400000 */
[----:B------:R2:W-:Y:S01]  /*3400*/  STS.128 [R66], R48 ;  /* 0x0000003042007388 */ /* 0x0005e20000000c00 */
        /* <DEDUP_REMOVED lines=11> */
[C---:B---3--:R-:W-:Y:S01]  /*34c0*/  FMUL R36, R78.reuse, R12 ;  /* 0x0000000c4e247220 */ /* 0x048fe20000400000 */
[C---:B------:R-:W-:Y:S01]  /*34d0*/  FMUL R37, R78.reuse, R13 ;  /* 0x0000000d4e257220 */ /* 0x040fe20000400000 */
[C---:B------:R-:W-:Y:S01]  /*34e0*/  FMUL R38, R78.reuse, R14 ;  /* 0x0000000e4e267220 */ /* 0x040fe20000400000 */
[C---:B------:R-:W-:Y:S01]  /*34f0*/  FMUL R39, R78.reuse, R15 ;  /* 0x0000000f4e277220 */ /* 0x040fe20000400000 */
[----:B------:R-:W-:Y:S01]  /*3500*/  FMUL R35, R78, R35 ;  /* 0x000000234e237220 */ /* 0x000fe20000400000 */
[----:B------:R-:W-:-:S02]  /*3510*/  F2FP.BF16.F32.PACK_AB R7, R117, R116 ;  /* 0x000000747507723e */ /* 0x000fc400000010ff */
[----:B------:R-:W-:Y:S01]  /*3520*/  F2FP.BF16.F32.PACK_AB R6, R115, R114 ;  /* 0x000000727306723e */ /* 0x000fe200000010ff */
[C---:B----4-:R-:W-:Y:S01]  /*3530*/  FMUL R44, R78.reuse, R16 ;  /* 0x000000104e2c7220 */ /* 0x050fe20000400000 */
[C---:B------:R-:W-:Y:S01]  /*3540*/  FMUL R45, R78.reuse, R17 ;  /* 0x000000114e2d7220 */ /* 0x040fe20000400000 */
[C---:B------:R-:W-:Y:S01]  /*3550*/  FMUL R46, R78.reuse, R18 ;  /* 0x000000124e2e7220 */ /* 0x040fe20000400000 */
[C---:B------:R-:W-:Y:S01]  /*3560*/  FMUL R47, R78.reuse, R19 ;  /* 0x000000134e2f7220 */ /* 0x040fe20000400000 */
[----:B------:R-:W-:Y:S02]  /*3570*/  F2FP.BF16.F32.PACK_AB R5, R113, R112 ;  /* 0x000000707105723e */ /* 0x000fe400000010ff */
[----:B------:R-:W-:Y:S02]  /*3580*/  F2FP.BF16.F32.PACK_AB R4, R111, R110 ;  /* 0x0000006e6f04723e */ /* 0x000fe400000010ff */
[----:B------:R-:W-:Y:S02]  /*3590*/  F2FP.BF16.F32.PACK_AB R11, R47, R46 ;  /* 0x0000002e2f0b723e */ /* 0x000fe400000010ff */
[----:B------:R-:W-:Y:S01]  /*35a0*/  F2FP.BF16.F32.PACK_AB R10, R45, R44 ;  /* 0x0000002c2d0a723e */ /* 0x000fe200000010ff */
[C---:B--2---:R-:W-:Y:S01]  /*35b0*/  FMUL R48, R78.reuse, R20 ;  /* 0x000000144e307220 */ /* 0x044fe20000400000 */
[C---:B------:R-:W-:Y:S01]  /*35c0*/  FMUL R49, R78.reuse, R21 ;  /* 0x000000154e317220 */ /* 0x040fe20000400000 */
[C---:B------:R-:W-:Y:S01]  /*35d0*/  FMUL R50, R78.reuse, R22 ;  /* 0x000000164e327220 */ /* 0x040fe20000400000 */
[----:B------:R-:W-:Y:S01]  /*35e0*/  FMUL R51, R78, R23 ;  /* 0x000000174e337220 */ /* 0x000fe20000400000 */
[----:B------:R-:W-:-:S02]  /*35f0*/  F2FP.BF16.F32.PACK_AB R23, R43, R42 ;  /* 0x0000002a2b17723e */ /* 0x000fc400000010ff */
[----:B------:R-:W-:Y:S02]  /*3600*/  F2FP.BF16.F32.PACK_AB R22, R41, R40 ;  /* 0x000000282916723e */ /* 0x000fe400000010ff */
[----:B------:R-:W-:Y:S02]  /*3610*/  F2FP.BF16.F32.PACK_AB R21, R109, R108 ;  /* 0x0000006c6d15723e */ /* 0x000fe400000010ff */
[----:B------:R-:W-:Y:S02]  /*3620*/  F2FP.BF16.F32.PACK_AB R20, R107, R106 ;  /* 0x0000006a6b14723e */ /* 0x000fe400000010ff */
[----:B------:R-:W-:Y:S02]  /*3630*/  F2FP.BF16.F32.PACK_AB R9, R39, R38 ;  /* 0x000000262709723e */ /* 0x000fe400000010ff */
[----:B------:R-:W-:Y:S01]  /*3640*/  F2FP.BF16.F32.PACK_AB R8, R37, R36 ;  /* 0x000000242508723e */ /* 0x000fe200000010ff */
[----:B------:R2:W-:Y:S01]  /*3650*/  STS.128 [R67], R20 ;  /* 0x0000001443007388 */ /* 0x0005e20000000c00 */
[----:B------:R-:W-:-:S02]  /*3660*/  F2FP.BF16.F32.PACK_AB R15, R27, R26 ;  /* 0x0000001a1b0f723e */ /* 0x000fc400000010ff */
[----:B------:R-:W-:Y:S01]  /*3670*/  F2FP.BF16.F32.PACK_AB R14, R25, R24 ;  /* 0x00000018190e723e */ /* 0x000fe200000010ff */
[----:B------:R2:W-:Y:S01]  /*3680*/  STS.128 [R68], R4 ;  /* 0x0000000444007388 */ /* 0x0005e20000000c00 */
[----:B------:R-:W-:Y:S02]  /*3690*/  F2FP.BF16.F32.PACK_AB R13, R51, R50 ;  /* 0x00000032330d723e */ /* 0x000fe400000010ff */
[----:B------:R-:W-:Y:S01]  /*36a0*/  F2FP.BF16.F32.PACK_AB R12, R49, R48 ;  /* 0x00000030310c723e */ /* 0x000fe200000010ff */
[----:B------:R2:W-:Y:S01]  /*36b0*/  STS.128 [R69], R8 ;  /* 0x0000000845007388 */ /* 0x0005e20000000c00 */
[----:B------:R-:W-:Y:S02]  /*36c0*/  F2FP.BF16.F32.PACK_AB R19, R35, R34 ;  /* 0x000000222313723e */ /* 0x000fe400000010ff */
[----:B------:R-:W-:Y:S01]  /*36d0*/  F2FP.BF16.F32.PACK_AB R18, R33, R32 ;  /* 0x000000202112723e */ /* 0x000fe200000010ff */
[----:B------:R2:W-:Y:S01]  /*36e0*/  STS.128 [R70], R12 ;  /* 0x0000000c46007388 */ /* 0x0005e20000000c00 */
[----:B------:R-:W-:-:S02]  /*36f0*/  F2FP.BF16.F32.PACK_AB R17, R31, R30 ;  /* 0x0000001e1f11723e */ /* 0x000fc400000010ff */
[----:B------:R-:W-:-:S05]  /*3700*/  F2FP.BF16.F32.PACK_AB R16, R29, R28 ;  /* 0x0000001c1d10723e */ /* 0x000fca00000010ff */
[----:B------:R2:W-:Y:S01]  /*3710*/  STS.128 [R71], R16 ;  /* 0x0000001047007388 */ /* 0x0005e20000000c00 */
[----:B------:R3:W-:Y:S06]  /*3720*/  MEMBAR.ALL.CTA ;  /* 0x0000000000007992 */ /* 0x0007ec0000008000 */
[----:B---3--:R-:W3:Y:S02]  /*3730*/  FENCE.VIEW.ASYNC.S ;  /* 0x00000000000073c6 */ /* 0x008ee40000000000 */
[----:B---3--:R-:W-:Y:S06]  /*3740*/  BAR.SYNC.DEFER_BLOCKING 0x2, 0x80 ;  /* 0x0082000000007b1d */ /* 0x008fec0000010000 */
[----:B------:R-:W-:Y:S05]  /*3750*/  @P2 BRA `(.L_x_54) ;  /* 0x0000000000442947 */ /* 0x000fea0003800000 */
[----:B------:R-:W-:Y:S01]  /*3760*/  UIADD3 UR12, UP0, UPT, UR10, 0x240, URZ ;  /* 0x000002400a0c7890 */ /* 0x000fe2000ff1e0ff */
[----:B------:R-:W-:Y:S01]  /*3770*/  PLOP3.LUT P0, PT, PT, PT, PT, 0x80, 0x8 ;  /* 0x000000000008781c */ /* 0x000fe20003f0f070 */
[----:B------:R-:W-:Y:S01]  /*3780*/  IMAD R81, R53, 0x80, R81 ;  /* 0x0000008035517824 */ /* 0x000fe200078e0251 */
[----:B--2---:R-:W-:Y:S01]  /*3790*/  IADD3 R4, PT, PT, R3, 0x400, RZ ;  /* 0x0000040003047810 */ /* 0x004fe20007ffe0ff */
[----:B------:R-:W-:-:S12]  /*37a0*/  UIADD3.X UR13, UPT, UPT, URZ, UR11, URZ, UP0, !UPT ;  /* 0x0000000bff0d7290 */ /* 0x000fd800087fe4ff */
.L_x_55:
[----:B------:R-:W-:Y:S02]  /*37b0*/  PLOP3.LUT P1, PT, P1, P0, PT, 0xf2, 0x2f ;  /* 0x00000000002f781c */ /* 0x000fe40000f21e72 */
[----:B------:R-:W-:-:S08]  /*37c0*/  @P0 R2UR P1, UR6, R77 ;  /* 0x000000004d0602ca */ /* 0x000fd00000020000 */
[----:B------:R-:W-:Y:S02]  /*37d0*/  PLOP3.LUT P1, PT, P1, P0, PT, 0xf2, 0x2f ;  /* 0x00000000002f781c */ /* 0x000fe40000f21e72 */
[----:B------:R-:W-:-:S08]  /*37e0*/  @P0 R2UR.OR P1, UR5, R81 ;  /* 0x00000000510502ca */ /* 0x000fd00000120000 */
[----:B------:R-:W-:Y:S02]  /*37f0*/  PLOP3.LUT P1, PT, P1, P0, PT, 0xf2, 0x2f ;  /* 0x00000000002f781c */ /* 0x000fe40000f21e72 */
[----:B------:R-:W-:-:S08]  /*3800*/  @P0 R2UR.OR P1, UR4, R4 ;  /* 0x00000000040402ca */ /* 0x000fd00000120000 */
[----:B------:R-:W-:Y:S02]  /*3810*/  @P0 PLOP3.LUT P0, PT, P1, PT, PT, 0x80, 0x8 ;  /* 0x000000000008081c */ /* 0x000fe40000f0f070 */
[----:B------:R-:W-:-:S03]  /*3820*/  PLOP3.LUT P1, PT, PT, PT, PT, 0x80, 0x8 ;  /* 0x000000000008781c */ /* 0x000fc60003f2f070 */
[----:B------:R2:W-:Y:S08]  /*3830*/  UTMASTG.2D [UR4], [UR12], desc[URZ] ;  /* 0x0000ff040c0073b5 */ /* 0x0005f00008009000 */
[----:B--2---:R-:W-:Y:S05]  /*3840*/  @P0 BRA.U.ANY `(.L_x_55) ;  /* 0xfffffffd00d80947 */ /* 0x004fea000393ffff */
[----:B------:R0:W-:Y:S01]  /*3850*/  UTMACMDFLUSH ;  /* 0x00000000000079b7 */ /* 0x0001e20000000000 */
[----:B------:R-:W-:-:S04]  /*3860*/  DEPBAR.LE SB0, 0x0 ;  /* 0x000080000000791a */ /* 0x000fc80000000000 */
.L_x_54:
[----:B------:R-:W-:Y:S05]  /*3870*/  BSYNC.RECONVERGENT B0 ;  /* 0x0000000000007941 */ /* 0x000fea0003800200 */
.L_x_53:
[----:B------:R-:W-:Y:S01]  /*3880*/  FMUL R128, R110, -1.4426950216293334961 ;  /* 0xbfb8aa3b6e807820 */ /* 0x000fe20000400000 */
[----:B------:R-:W-:Y:S01]  /*3890*/  FMUL R127, R111, -1.4426950216293334961 ;  /* 0xbfb8aa3b6f7f7820 */ /* 0x000fe20000400000 */
[----:B------:R-:W-:Y:S01]  /*38a0*/  FMUL R126, R112, -1.4426950216293334961 ;  /* 0xbfb8aa3b707e7820 */ /* 0x000fe20000400000 */
[----:B------:R-:W-:Y:S01]  /*38b0*/  FMUL R125, R113, -1.4426950216293334961 ;  /* 0xbfb8aa3b717d7820 */ /* 0x000fe20000400000 */
[----:B------:R-:W-:Y:S01]  /*38c0*/  FMUL R124, R114, -1.4426950216293334961 ;  /* 0xbfb8aa3b727c7820 */ /* 0x000fe20000400000 */
[----:B------:R-:W-:Y:S01]  /*38d0*/  FMUL R123, R115, -1.4426950216293334961 ;  /* 0xbfb8aa3b737b7820 */ /* 0x000fe20000400000 */
[----:B------:R-:W3:Y:S01]  /*38e0*/  MUFU.EX2 R128, R128 ;  /* 0x0000008000807308 */ /* 0x000ee20000000800 */
[----:B------:R-:W-:Y:S01]  /*38f0*/  FMUL R122, R116, -1.4426950216293334961 ;  /* 0xbfb8aa3b747a7820 */ /* 0x000fe20000400000 */
[----:B------:R-:W-:Y:S01]  /*3900*/  FMUL R121, R117, -1.4426950216293334961 ;  /* 0xbfb8aa3b75797820 */ /* 0x000fe20000400000 */
[----:B------:R-:W-:Y:S01]  /*3910*/  FMUL R120, R36, -1.4426950216293334961 ;  /* 0xbfb8aa3b24787820 */ /* 0x000fe20000400000 */
[----:B------:R-:W-:Y:S01]  /*3920*/  FMUL R119, R37, -1.4426950216293334961 ;  /* 0xbfb8aa3b25777820 */ /* 0x000fe20000400000 */
[----:B------:R-:W-:Y:S01]  /*3930*/  FMUL R118, R38, -1.4426950216293334961 ;  /* 0xbfb8aa3b26767820 */ /* 0x000fe20000400000 */
[----:B--2---:R-:W-:Y:S01]  /*3940*/  FMUL R8, R31, -1.4426950216293334961 ;  /* 0xbfb8aa3b1f087820 */ /* 0x004fe20000400000 */
[----:B------:R-:W-:Y:S01]  /*3950*/  FMUL R9, R30, -1.4426950216293334961 ;  /* 0xbfb8aa3b1e097820 */ /* 0x000fe20000400000 */
[----:B------:R-:W2:Y:S01]  /*3960*/  MUFU.EX2 R127, R127 ;  /* 0x0000007f007f7308 */ /* 0x000ea20000000800 */
[----:B------:R-:W-:Y:S01]  /*3970*/  FMUL R81, R39, -1.4426950216293334961 ;  /* 0xbfb8aa3b27517820 */ /* 0x000fe20000400000 */
[----:B------:R-:W-:Y:S01]  /*3980*/  FMUL R7, R32, -1.4426950216293334961 ;  /* 0xbfb8aa3b20077820 */ /* 0x000fe20000400000 */
[----:B------:R-:W-:Y:S01]  /*3990*/  FMUL R20, R47, -1.4426950216293334961 ;  /* 0xbfb8aa3b2f147820 */ /* 0x000fe20000400000 */
[----:B------:R-:W-:Y:S01]  /*39a0*/  FMUL R11, R28, -1.4426950216293334961 ;  /* 0xbfb8aa3b1c0b7820 */ /* 0x000fe20000400000 */
[----:B------:R-:W-:Y:S01]  /*39b0*/  FMUL R10, R29, -1.4426950216293334961 ;  /* 0xbfb8aa3b1d0a7820 */ /* 0x000fe20000400000 */
[----:B------:R-:W-:Y:S01]  /*39c0*/  FMUL R5, R34, -1.4426950216293334961 ;  /* 0xbfb8aa3b22057820 */ /* 0x000fe20000400000 */
[----:B------:R-:W-:Y:S01]  /*39d0*/  FMUL R4, R35, -1.4426950216293334961 ;  /* 0xbfb8aa3b23047820 */ /* 0x000fe20000400000 */
[----:B------:R-:W4:Y:S01]  /*39e0*/  MUFU.EX2 R126, R126 ;  /* 0x0000007e007e7308 */ /* 0x000f220000000800 */
[----:B------:R-:W-:Y:S01]  /*39f0*/  FMUL R21, R46, -1.4426950216293334961 ;  /* 0xbfb8aa3b2e157820 */ /* 0x000fe20000400000 */
[----:B------:R-:W-:Y:S01]  /*3a00*/  FMUL R13, R26, -1.4426950216293334961 ;  /* 0xbfb8aa3b1a0d7820 */ /* 0x000fe20000400000 */
[----:B------:R-:W-:Y:S01]  /*3a10*/  FMUL R15, R24, -1.4426950216293334961 ;  /* 0xbfb8aa3b180f7820 */ /* 0x000fe20000400000 */
[----:B------:R-:W-:Y:S01]  /*3a20*/  FMUL R23, R44, -1.4426950216293334961 ;  /* 0xbfb8aa3b2c177820 */ /* 0x000fe20000400000 */
[----:B---3--:R-:W-:Y:S01]  /*3a30*/  FADD R129, R128, 1 ;  /* 0x3f80000080817421 */ /* 0x008fe20000000000 */
[----:B------:R-:W-:Y:S01]  /*3a40*/  FMUL R22, R45, -1.4426950216293334961 ;  /* 0xbfb8aa3b2d167820 */ /* 0x000fe20000400000 */
[----:B------:R-:W-:Y:S01]  /*3a50*/  FMUL R6, R33, -1.4426950216293334961 ;  /* 0xbfb8aa3b21067820 */ /* 0x000fe20000400000 */
[----:B------:R-:W3:Y:S01]  /*3a60*/  MUFU.EX2 R125, R125 ;  /* 0x0000007d007d7308 */ /* 0x000ee20000000800 */
[----:B--2---:R-:W-:Y:S01]  /*3a70*/  FADD R128, R127, 1 ;  /* 0x3f8000007f807421 */ /* 0x004fe20000000000 */
[----:B------:R-:W-:Y:S01]  /*3a80*/  FMUL R16, R51, -1.4426950216293334961 ;  /* 0xbfb8aa3b33107820 */ /* 0x000fe20000400000 */
[----:B------:R-:W-:Y:S01]  /*3a90*/  FMUL R17, R50, -1.4426950216293334961 ;  /* 0xbfb8aa3b32117820 */ /* 0x000fe20000400000 */
[----:B------:R-:W-:Y:S01]  /*3aa0*/  FMUL R19, R48, -1.4426950216293334961 ;  /* 0xbfb8aa3b30137820 */ /* 0x000fe20000400000 */
[----:B------:R-:W-:Y:S01]  /*3ab0*/  FMUL R14, R25, -1.4426950216293334961 ;  /* 0xbfb8aa3b190e7820 */ /* 0x000fe20000400000 */
[----:B------:R-:W-:Y:S01]  /*3ac0*/  FMUL R12, R27, -1.4426950216293334961 ;  /* 0xbfb8aa3b1b0c7820 */ /* 0x000fe20000400000 */
[----:B------:R-:W-:Y:S01]  /*3ad0*/  FMUL R18, R49, -1.4426950216293334961 ;  /* 0xbfb8aa3b31127820 */ /* 0x000fe20000400000 */
[----:B------:R-:W2:Y:S01]  /*3ae0*/  MUFU.EX2 R124, R124 ;  /* 0x0000007c007c7308 */ /* 0x000ea20000000800 */
[----:B----4-:R-:W-:Y:S01]  /*3af0*/  FADD R127, R126, 1 ;  /* 0x3f8000007e7f7421 */ /* 0x010fe20000000000 */
[----:B------:R-:W-:Y:S01]  /*3b00*/  BAR.SYNC.DEFER_BLOCKING 0x2, 0x80 ;  /* 0x0082000000007b1d */ /* 0x000fe20000010000 */
[----:B------:R-:W-:-:S05]  /*3b10*/  ISETP.NE.AND P2, PT, R76, RZ, PT ;  /* 0x000000ff4c00720c */ /* 0x000fca0003f45270 */
[----:B------:R-:W4:Y:S01]  /*3b20*/  MUFU.EX2 R123, R123 ;  /* 0x0000007b007b7308 */ /* 0x000f220000000800 */
[----:B---3--:R-:W-:-:S07]  /*3b30*/  FADD R126, R125, 1 ;  /* 0x3f8000007d7e7421 */ /* 0x008fce0000000000 */
[----:B------:R-:W3:Y:S01]  /*3b40*/  MUFU.EX2 R122, R122 ;  /* 0x0000007a007a7308 */ /* 0x000ee20000000800 */
[----:B--2---:R-:W-:-:S07]  /*3b50*/  FADD R125, R124, 1 ;  /* 0x3f8000007c7d7421 */ /* 0x004fce0000000000 */
[----:B------:R-:W2:Y:S01]  /*3b60*/  MUFU.EX2 R121, R121 ;  /* 0x0000007900797308 */ /* 0x000ea20000000800 */
[----:B----4-:R-:W-:-:S07]  /*3b70*/  FADD R124, R123, 1 ;  /* 0x3f8000007b7c7421 */ /* 0x010fce0000000000 */
        /* <DEDUP_REMOVED lines=46> */
[----:B------:R-:W2:Y:S01]  /*3e60*/  MUFU.RCP R119, R119 ;  /* 0x0000007700777308 */ /* 0x000ea20000001000 */
[----:B----4-:R-:W-:-:S07]  /*3e70*/  FADD R14, R14, 1 ;  /* 0x3f8000000e0e7421 */ /* 0x010fce0000000000 */
[----:B------:R-:W4:Y:S01]  /*3e80*/  MUFU.RCP R118, R81 ;  /* 0x0000005100767308 */ /* 0x000f220000001000 */
[----:B---3--:R-:W-:-:S07]  /*3e90*/  FADD R12, R12, 1 ;  /* 0x3f8000000c0c7421 */ /* 0x008fce0000000000 */
[----:B------:R-:W3:Y:S01]  /*3ea0*/  MUFU.RCP R8, R8 ;  /* 0x0000000800087308 */ /* 0x000ee20000001000 */
[----:B--2---:R-:W-:-:S04]  /*3eb0*/  FMUL R119, R38, R119 ;  /* 0x0000007726777220 */ /* 0x004fc80000400000 */
[----:B------:R-:W-:-:S03]  /*3ec0*/  FMUL R92, R92, R119 ;  /* 0x000000775c5c7220 */ /* 0x000fc60000400000 */
[----:B------:R-:W2:Y:S01]  /*3ed0*/  MUFU.RCP R9, R9 ;  /* 0x0000000900097308 */ /* 0x000ea20000001000 */
[----:B----4-:R-:W-:Y:S01]  /*3ee0*/  FMUL R118, R39, R118 ;  /* 0x0000007627767220 */ /* 0x010fe20000400000 */
[----:B------:R-:W-:-:S03]  /*3ef0*/  FMUL R92, R55, R92 ;  /* 0x0000005c375c7220 */ /* 0x000fc60000400000 */
[----:B------:R-:W-:-:S03]  /*3f00*/  FMUL R118, R93, R118 ;  /* 0x000000765d767220 */ /* 0x000fc60000400000 */
[----:B------:R-:W4:Y:S01]  /*3f10*/  MUFU.EX2 R18, R18 ;  /* 0x0000001200127308 */ /* 0x000f220000000800 */
[----:B---3--:R-:W-:-:S04]  /*3f20*/  FMUL R8, R31, R8 ;  /* 0x000000081f087220 */ /* 0x008fc80000400000 */
[----:B------:R-:W-:-:S03]  /*3f30*/  FMUL R8, R109, R8 ;  /* 0x000000086d087220 */ /* 0x000fc60000400000 */
[----:B------:R-:W3:Y:S01]  /*3f40*/  MUFU.RCP R7, R7 ;  /* 0x0000000700077308 */ /* 0x000ee20000001000 */
[----:B--2---:R-:W-:Y:S01]  /*3f50*/  FMUL R9, R30, R9 ;  /* 0x000000091e097220 */ /* 0x004fe20000400000 */
[----:B------:R-:W-:-:S03]  /*3f60*/  FMUL R8, R55, R8 ;  /* 0x0000000837087220 */ /* 0x000fc60000400000 */
[----:B------:R-:W-:-:S03]  /*3f70*/  FMUL R108, R108, R9 ;  /* 0x000000096c6c7220 */ /* 0x000fc60000400000 */
[----:B------:R-:W2:Y:S01]  /*3f80*/  MUFU.RCP R121, R121 ;  /* 0x0000007900797308 */ /* 0x000ea20000001000 */
[----:B----4-:R-:W-:Y:S01]  /*3f90*/  FADD R18, R18, 1 ;  /* 0x3f80000012127421 */ /* 0x010fe20000000000 */
[----:B------:R-:W-:-:S06]  /*3fa0*/  FMUL R9, R55, R108 ;  /* 0x0000006c37097220 */ /* 0x000fcc0000400000 */
[----:B------:R-:W4:Y:S01]  /*3fb0*/  MUFU.RCP R20, R20 ;  /* 0x0000001400147308 */ /* 0x000f220000001000 */
[----:B---3--:R-:W-:-:S04]  /*3fc0*/  FMUL R7, R32, R7 ;  /* 0x0000000720077220 */ /* 0x008fc80000400000 */
[----:B------:R-:W-:Y:S01]  /*3fd0*/  FMUL R40, R40, R7 ;  /* 0x0000000728287220 */ /* 0x000fe20000400000 */
[C---:B------:R-:W-:Y:S02]  /*3fe0*/  FMUL R7, R55.reuse, R118 ;  /* 0x0000007637077220 */ /* 0x040fe40000400000 */
[----:B------:R-:W3:Y:S01]  /*3ff0*/  MUFU.RCP R11, R11 ;  /* 0x0000000b000b7308 */ /* 0x000ee20000001000 */
[----:B--2---:R-:W-:Y:S01]  /*4000*/  FMUL R121, R36, R121 ;  /* 0x0000007924797220 */ /* 0x004fe20000400000 */
[----:B------:R-:W-:-:S03]  /*4010*/  FMUL R40, R55, R40 ;  /* 0x0000002837287220 */ /* 0x000fc60000400000 */
[----:B------:R-:W-:-:S03]  /*4020*/  FMUL R90, R90, R121 ;  /* 0x000000795a5a7220 */ /* 0x000fc60000400000 */
[----:B------:R-:W2:Y:S01]  /*4030*/  MUFU.RCP R10, R10 ;  /* 0x0000000a000a7308 */ /* 0x000ea20000001000 */
[----:B----4-:R-:W-:Y:S01]  /*4040*/  FMUL R20, R47, R20 ;  /* 0x000000142f147220 */ /* 0x010fe20000400000 */
[----:B------:R-:W-:-:S03]  /*4050*/  FMUL R90, R55, R90 ;  /* 0x0000005a375a7220 */ /* 0x000fc60000400000 */
[----:B------:R-:W-:-:S03]  /*4060*/  FMUL R20, R97, R20 ;  /* 0x0000001461147220 */ /* 0x000fc60000400000 */
[----:B------:R-:W4:Y:S01]  /*4070*/  MUFU.RCP R5, R5 ;  /* 0x0000000500057308 */ /* 0x000f220000001000 */
[----:B---3--:R-:W-:-:S04]  /*4080*/  FMUL R11, R28, R11 ;  /* 0x0000000b1c0b7220 */ /* 0x008fc80000400000 */
[----:B------:R-:W-:Y:S01]  /*4090*/  FMUL R106, R106, R11 ;  /* 0x0000000b6a6a7220 */ /* 0x000fe20000400000 */
[----:B------:R-:W-:Y:S02]  /*40a0*/  FMUL R11, R55, R20 ;  /* 0x00000014370b7220 */ /* 0x000fe40000400000 */
[----:B------:R-:W3:Y:S01]  /*40b0*/  MUFU.RCP R4, R4 ;  /* 0x0000000400047308 */ /* 0x000ee20000001000 */
[----:B--2---:R-:W-:-:S04]  /*40c0*/  FMUL R10, R29, R10 ;  /* 0x0000000a1d0a7220 */ /* 0x004fc80000400000 */
[----:B------:R-:W-:-:S03]  /*40d0*/  FMUL R10, R107, R10 ;  /* 0x0000000a6b0a7220 */ /* 0x000fc60000400000 */
[----:B------:R-:W2:Y:S01]  /*40e0*/  MUFU.RCP R21, R21 ;  /* 0x0000001500157308 */ /* 0x000ea20000001000 */
[----:B----4-:R-:W-:Y:S01]  /*40f0*/  FMUL R5, R34, R5 ;  /* 0x0000000522057220 */ /* 0x010fe20000400000 */
[----:B------:R-:W-:-:S03]  /*4100*/  FMUL R10, R55, R10 ;  /* 0x0000000a370a7220 */ /* 0x000fc60000400000 */
[----:B------:R-:W-:Y:S01]  /*4110*/  FMUL R42, R42, R5 ;  /* 0x000000052a2a7220 */ /* 0x000fe20000400000 */
[----:B------:R-:W-:Y:S02]  /*4120*/  FMNMX.NAN R5, |R7|, |R8|, !PT ;  /* 0x4000000807057209 */ /* 0x000fe40007820200 */
[----:B------:R-:W4:Y:S01]  /*4130*/  MUFU.RCP R13, R13 ;  /* 0x0000000d000d7308 */ /* 0x000f220000001000 */
[----:B---3--:R-:W-:-:S07]  /*4140*/  FMUL R4, R35, R4 ;  /* 0x0000000423047220 */ /* 0x008fce0000400000 */
        /* <DEDUP_REMOVED lines=9> */
[----:B---3--:R-:W-:-:S04]  /*41e0*/  FMUL R120, R37, R120 ;  /* 0x0000007825787220 */ /* 0x008fc80000400000 */
[----:B------:R-:W-:-:S03]  /*41f0*/  FMUL R120, R91, R120 ;  /* 0x000000785b787220 */ /* 0x000fc60000400000 */
[----:B------:R-:W3:Y:S01]  /*4200*/  MUFU.RCP R129, R129 ;  /* 0x0000008100817308 */ /* 0x000ee20000001000 */
[----:B--2---:R-:W-:Y:S01]  /*4210*/  FMUL R15, R24, R15 ;  /* 0x0000000f180f7220 */ /* 0x004fe20000400000 */
[----:B------:R-:W-:Y:S01]  /*4220*/  FMUL R24, R43, R4 ;  /* 0x000000042b187220 */ /* 0x000fe20000400000 */
[----:B------:R-:W-:Y:S01]  /*4230*/  F2FP.SATFINITE.E4M3.F32.PACK_AB_MERGE_C R4, R7, R92, RZ ;  /* 0x0000005c0704723e */ /* 0x000fe200048070ff */
[C---:B------:R-:W-:Y:S01]  /*4240*/  FMUL R21, R55.reuse, R120 ;  /* 0x0000007837157220 */ /* 0x040fe20000400000 */
[----:B------:R-:W-:Y:S01]  /*4250*/  F2FP.SATFINITE.E4M3.F32.PACK_AB_MERGE_C R7, R8, R9, RZ ;  /* 0x000000090807723e */ /* 0x000fe200048070ff */
[C---:B------:R-:W-:Y:S01]  /*4260*/  FMUL R9, R55.reuse, R106 ;  /* 0x0000006a37097220 */ /* 0x040fe20000400000 */
[----:B------:R-:W-:Y:S01]  /*4270*/  FMUL R20, R55, R24 ;  /* 0x0000001837147220 */ /* 0x000fe20000400000 */
[----:B------:R-:W2:Y:S01]  /*4280*/  MUFU.RCP R128, R128 ;  /* 0x0000008000807308 */ /* 0x000ea20000001000 */
[----:B----4-:R-:W-:Y:S01]  /*4290*/  FMUL R23, R44, R23 ;  /* 0x000000172c177220 */ /* 0x010fe20000400000 */
[----:B------:R-:W-:Y:S01]  /*42a0*/  FMUL R102, R102, R15 ;  /* 0x0000000f66667220 */ /* 0x000fe20000400000 */
[----:B------:R-:W-:-:S02]  /*42b0*/  FMNMX.NAN R15, |R90|, |R9|, !PT ;  /* 0x400000095a0f7209 */ /* 0x000fc40007820200 */
[----:B------:R-:W-:Y:S01]  /*42c0*/  FMUL R94, R94, R23 ;  /* 0x000000175e5e7220 */ /* 0x000fe20000400000 */
[----:B------:R-:W-:Y:S01]  /*42d0*/  FMUL R23, R55, R42 ;  /* 0x0000002a37177220 */ /* 0x000fe20000400000 */
[----:B------:R-:W-:Y:S01]  /*42e0*/  F2FP.SATFINITE.E4M3.F32.PACK_AB_MERGE_C R24, R10, R9, RZ ;  /* 0x000000090a18723e */ /* 0x000fe200048070ff */
[----:B------:R-:W4:Y:S01]  /*42f0*/  MUFU.RCP R127, R127 ;  /* 0x0000007f007f7308 */ /* 0x000f220000001000 */
[----:B---3--:R-:W-:Y:S01]  /*4300*/  FMUL R129, R110, R129 ;  /* 0x000000816e817220 */ /* 0x008fe20000400000 */
[----:B------:R-:W-:Y:S01]  /*4310*/  FMNMX.NAN R9, |R11|, |R20|, !PT ;  /* 0x400000140b097209 */ /* 0x000fe20007820200 */
[C---:B------:R-:W-:Y:S01]  /*4320*/  FMUL R94, R55.reuse, R94 ;  /* 0x0000005e375e7220 */ /* 0x040fe20000400000 */
[----:B------:R-:W-:Y:S01]  /*4330*/  F2FP.SATFINITE.E4M3.F32.PACK_AB_MERGE_C R20, R20, R23, RZ ;  /* 0x000000171414723e */ /* 0x000fe200048070ff */
[----:B------:R-:W-:Y:S01]  /*4340*/  FMUL R82, R82, R129 ;  /* 0x0000008152527220 */ /* 0x000fe20000400000 */
[----:B------:R-:W-:Y:S01]  /*4350*/  FMUL R102, R55, R102 ;  /* 0x0000006637667220 */ /* 0x000fe20000400000 */
[----:B------:R-:W-:Y:S01]  /*4360*/  F2FP.SATFINITE.E4M3.F32.PACK_AB_MERGE_C R11, R11, R96, RZ ;  /* 0x000000600b0b723e */ /* 0x000fe200048070ff */
[----:B------:R-:W3:Y:S01]  /*4370*/  MUFU.RCP R126, R126 ;  /* 0x0000007e007e7308 */ /* 0x000ee20000001000 */
[----:B--2---:R-:W-:Y:S01]  /*4380*/  FMUL R128, R111, R128 ;  /* 0x000000806f807220 */ /* 0x004fe20000400000 */
[----:B------:R-:W-:-:S03]  /*4390*/  FMUL R82, R55, R82 ;  /* 0x0000005237527220 */ /* 0x000fc60000400000 */
[----:B------:R-:W-:-:S03]  /*43a0*/  FMUL R128, R83, R128 ;  /* 0x0000008053807220 */ /* 0x000fc60000400000 */
[----:B------:R-:W2:Y:S01]  /*43b0*/  MUFU.RCP R22, R22 ;  /* 0x0000001600167308 */ /* 0x000ea20000001000 */
[----:B----4-:R-:W-:Y:S01]  /*43c0*/  FMUL R127, R112, R127 ;  /* 0x0000007f707f7220 */ /* 0x010fe20000400000 */
[----:B------:R-:W-:-:S03]  /*43d0*/  FMUL R128, R55, R128 ;  /* 0x0000008037807220 */ /* 0x000fc60000400000 */
[----:B------:R-:W-:Y:S02]  /*43e0*/  FMUL R84, R84, R127 ;  /* 0x0000007f54547220 */ /* 0x000fe40000400000 */
[----:B------:R-:W-:Y:S01]  /*43f0*/  F2FP.SATFINITE.E4M3.F32.PACK_AB_MERGE_C R8, R128, R82, RZ ;  /* 0x000000528008723e */ /* 0x000fe200048070ff */
[----:B------:R-:W4:Y:S01]  /*4400*/  MUFU.RCP R6, R6 ;  /* 0x0000000600067308 */ /* 0x000f220000001000 */
[----:B---3--:R-:W-:Y:S01]  /*4410*/  FMUL R126, R113, R126 ;  /* 0x0000007e717e7220 */ /* 0x008fe20000400000 */
[----:B------:R-:W-:-:S03]  /*4420*/  FMUL R84, R55, R84 ;  /* 0x0000005437547220 */ /* 0x000fc60000400000 */
[----:B------:R-:W-:-:S03]  /*4430*/  FMUL R126, R85, R126 ;  /* 0x0000007e557e7220 */ /* 0x000fc60000400000 */
[----:B------:R-:W3:Y:S01]  /*4440*/  MUFU.RCP R16, R16 ;  /* 0x0000001000107308 */ /* 0x000ee20000001000 */
[----:B--2---:R-:W-:-:S04]  /*4450*/  FMUL R22, R45, R22 ;  /* 0x000000162d167220 */ /* 0x004fc80000400000 */
[----:B------:R-:W-:-:S03]  /*4460*/  FMUL R22, R95, R22 ;  /* 0x000000165f167220 */ /* 0x000fc60000400000 */
[----:B------:R-:W2:Y:S01]  /*4470*/  MUFU.RCP R17, R17 ;  /* 0x0000001100117308 */ /* 0x000ea20000001000 */
[----:B----4-:R-:W-:Y:S01]  /*4480*/  FMUL R6, R33, R6 ;  /* 0x0000000621067220 */ /* 0x010fe20000400000 */
[C---:B------:R-:W-:Y:S01]  /*4490*/  FMUL R22, R55.reuse, R22 ;  /* 0x0000001637167220 */ /* 0x040fe20000400000 */
[----:B------:R-:W-:Y:S02]  /*44a0*/  FMUL R33, R55, R104 ;  /* 0x0000006837217220 */ /* 0x000fe40000400000 */
[----:B------:R-:W-:-:S03]  /*44b0*/  FMUL R6, R41, R6 ;  /* 0x0000000629067220 */ /* 0x000fc60000400000 */
[----:B------:R-:W4:Y:S01]  /*44c0*/  MUFU.RCP R19, R19 ;  /* 0x0000001300137308 */ /* 0x000f220000001000 */
[----:B---3--:R-:W-:-:S04]  /*44d0*/  FMUL R16, R51, R16 ;  /* 0x0000001033107220 */ /* 0x008fc80000400000 */
[----:B------:R-:W-:-:S03]  /*44e0*/  FMUL R16, R101, R16 ;  /* 0x0000001065107220 */ /* 0x000fc60000400000 */
[----:B------:R-:W3:Y:S01]  /*44f0*/  MUFU.RCP R122, R122 ;  /* 0x0000007a007a7308 */ /* 0x000ee20000001000 */
[----:B--2---:R-:W-:-:S04]  /*4500*/  FMUL R17, R50, R17 ;  /* 0x0000001132117220 */ /* 0x004fc80000400000 */
[----:B------:R-:W-:Y:S01]  /*4510*/  FMUL R100, R100, R17 ;  /* 0x0000001164647220 */ /* 0x000fe20000400000 */
[----:B------:R-:W-:Y:S01]  /*4520*/  FMNMX.NAN R17, |R96|, |R23|, !PT ;  /* 0x4000001760117209 */ /* 0x000fe20007820200 */
[----:B------:R-:W-:Y:S01]  /*4530*/  FMUL R23, R55, R6 ;  /* 0x0000000637177220 */ /* 0x000fe20000400000 */
[----:B------:R-:W2:Y:S01]  /*4540*/  MUFU.RCP R14, R14 ;  /* 0x0000000e000e7308 */ /* 0x000ea20000001000 */
[----:B----4-:R-:W-:Y:S01]  /*4550*/  FMUL R19, R48, R19 ;  /* 0x0000001330137220 */ /* 0x010fe20000400000 */
[C---:B------:R-:W-:Y:S02]  /*4560*/  F2FP.SATFINITE.E4M3.F32.PACK_AB_MERGE_C R6, R22.reuse, R94, RZ ;  /* 0x0000005e1606723e */ /* 0x040fe400048070ff */
[----:B------:R-:W-:Y:S01]  /*4570*/  FMNMX.NAN R26, |R22|, |R23|, !PT ;  /* 0x40000017161a7209 */ /* 0x000fe20007820200 */
[----:B------:R-:W-:Y:S01]  /*4580*/  FMUL R98, R98, R19 ;  /* 0x0000001362627220 */ /* 0x000fe20000400000 */
[----:B------:R-:W-:Y:S01]  /*4590*/  FMNMX.NAN R19, |R21|, |R10|, !PT ;  /* 0x4000000a15137209 */ /* 0x000fe20007820200 */
[----:B------:R-:W-:Y:S01]  /*45a0*/  FMUL R10, R55, R16 ;  /* 0x00000010370a7220 */ /* 0x000fe20000400000 */
[----:B------:R-:W4:Y:S01]  /*45b0*/  MUFU.RCP R12, R12 ;  /* 0x0000000c000c7308 */ /* 0x000f220000001000 */
[----:B---3--:R-:W-:Y:S01]  /*45c0*/  FMUL R122, R117, R122 ;  /* 0x0000007a757a7220 */ /* 0x008fe20000400000 */
[----:B------:R-:W-:Y:S01]  /*45d0*/  FMUL R98, R55, R98 ;  /* 0x0000006237627220 */ /* 0x000fe20000400000 */
[----:B------:R-:W-:-:S02]  /*45e0*/  F2FP.SATFINITE.E4M3.F32.PACK_AB_MERGE_C R21, R21, R90, RZ ;  /* 0x0000005a1515723e */ /* 0x000fc400048070ff */
[----:B------:R-:W-:Y:S01]  /*45f0*/  FMUL R122, R89, R122 ;  /* 0x0000007a597a7220 */ /* 0x000fe20000400000 */
[----:B------:R-:W-:Y:S02]  /*4600*/  F2FP.SATFINITE.E4M3.F32.PACK_AB_MERGE_C R23, R23, R40, RZ ;  /* 0x000000281717723e */ /* 0x000fe400048070ff */
[----:B------:R-:W3:Y:S01]  /*4610*/  MUFU.RCP R124, R124 ;  /* 0x0000007c007c7308 */ /* 0x000ee20000001000 */
[----:B--2---:R-:W-:Y:S01]  /*4620*/  FMUL R14, R25, R14 ;  /* 0x0000000e190e7220 */ /* 0x004fe20000400000 */
[----:B------:R-:W-:Y:S01]  /*4630*/  FMUL R25, R55, R126 ;  /* 0x0000007e37197220 */ /* 0x000fe20000400000 */
[----:B------:R-:W-:Y:S02]  /*4640*/  PRMT R11, R6, 0x5410, R11 ;  /* 0x00005410060b7816 */ /* 0x000fe4000000000b */
[----:B------:R-:W-:Y:S01]  /*4650*/  FMUL R14, R103, R14 ;  /* 0x0000000e670e7220 */ /* 0x000fe20000400000 */
[----:B------:R-:W-:Y:S02]  /*4660*/  PRMT R6, R24, 0x5410, R7 ;  /* 0x0000541018067816 */ /* 0x000fe40000000007 */
[----:B------:R-:W2:Y:S01]  /*4670*/  MUFU.RCP R123, R123 ;  /* 0x0000007b007b7308 */ /* 0x000ea20000001000 */
[----:B----4-:R-:W-:Y:S01]  /*4680*/  FMUL R12, R27, R12 ;  /* 0x0000000c1b0c7220 */ /* 0x010fe20000400000 */
[----:B------:R-:W-:Y:S01]  /*4690*/  F2FP.SATFINITE.E4M3.F32.PACK_AB_MERGE_C R27, R25, R84, RZ ;  /* 0x00000054191b723e */ /* 0x000fe200048070ff */
[----:B------:R-:W-:Y:S01]  /*46a0*/  FMUL R31, R55, R14 ;  /* 0x0000000e371f7220 */ /* 0x000fe20000400000 */
[----:B------:R-:W-:Y:S01]  /*46b0*/  FMNMX3.NAN R22, |R25|, |R10|, R5, !PT ;  /* 0x4000000a19167276 */ /* 0x000fe20007820205 */
[----:B------:R-:W-:Y:S01]  /*46c0*/  FMUL R12, R105, R12 ;  /* 0x0000000c690c7220 */ /* 0x000fe20000400000 */
[----:B------:R-:W-:Y:S01]  /*46d0*/  FMUL R5, R55, R122 ;  /* 0x0000007a37057220 */ /* 0x000fe20000400000 */
[----:B------:R-:W-:Y:S01]  /*46e0*/  PRMT R8, R8, 0x5410, R27 ;  /* 0x0000541008087816 */ /* 0x000fe2000000001b */
[----:B------:R-:W4:Y:S01]  /*46f0*/  MUFU.RCP R125, R125 ;  /* 0x0000007d007d7308 */ /* 0x000f220000001000 */
[----:B---3--:R-:W-:Y:S01]  /*4700*/  FMUL R124, R115, R124 ;  /* 0x0000007c737c7220 */ /* 0x008fe20000400000 */
[C---:B------:R-:W-:Y:S01]  /*4710*/  FMUL R12, R55.reuse, R12 ;  /* 0x0000000c370c7220 */ /* 0x040fe20000400000 */
[----:B------:R-:W-:Y:S01]  /*4720*/  FMUL R27, R55, R100 ;  /* 0x00000064371b7220 */ /* 0x000fe20000400000 */
[----:B------:R-:W-:Y:S01]  /*4730*/  PRMT R7, R23, 0x5410, R20 ;  /* 0x0000541017077816 */ /* 0x000fe20000000014 */
[----:B------:R-:W-:Y:S01]  /*4740*/  FMUL R124, R87, R124 ;  /* 0x0000007c577c7220 */ /* 0x000fe20000400000 */
[----:B------:R-:W-:-:S02]  /*4750*/  FMNMX.NAN R16, |R94|, |R40|, !PT ;  /* 0x400000285e107209 */ /* 0x000fc40007820200 */
[----:B------:R-:W3:Y:S01]  /*4760*/  MUFU.RCP R18, R18 ;  /* 0x0000001200127308 */ /* 0x000ee20000001000 */
[----:B--2---:R-:W-:Y:S01]  /*4770*/  FMUL R123, R116, R123 ;  /* 0x0000007b747b7220 */ /* 0x004fe20000400000 */
[----:B------:R-:W-:Y:S01]  /*4780*/  FMUL R124, R55, R124 ;  /* 0x0000007c377c7220 */ /* 0x000fe20000400000 */
[----:B------:R-:W-:Y:S02]  /*4790*/  FMNMX3.NAN R29, |R5|, |R12|, R9, !PT ;  /* 0x4000000c051d7276 */ /* 0x000fe40007820209 */
[----:B------:R-:W-:Y:S01]  /*47a0*/  FMUL R88, R88, R123 ;  /* 0x0000007b58587220 */ /* 0x000fe20000400000 */
[----:B------:R-:W-:Y:S02]  /*47b0*/  F2FP.SATFINITE.E4M3.F32.PACK_AB_MERGE_C R14, R10, R27, RZ ;  /* 0x0000001b0a0e723e */ /* 0x000fe400048070ff */
[----:B------:R-:W-:Y:S01]  /*47c0*/  FMNMX3.NAN R26, |R124|, |R31|, R26, !PT ;  /* 0x4000001f7c1a7276 */ /* 0x000fe2000782021a */
[----:B----4-:R-:W-:Y:S01]  /*47d0*/  FMUL R125, R114, R125 ;  /* 0x0000007d727d7220 */ /* 0x010fe20000400000 */
[----:B------:R-:W-:Y:S01]  /*47e0*/  FMUL R88, R55, R88 ;  /* 0x0000005837587220 */ /* 0x000fe20000400000 */
[----:B------:R-:W-:-:S02]  /*47f0*/  PRMT R10, R21, 0x5410, R4 ;  /* 0x00005410150a7816 */ /* 0x000fc40000000004 */
[----:B------:R-:W-:Y:S01]  /*4800*/  FMUL R86, R86, R125 ;  /* 0x0000007d56567220 */ /* 0x000fe20000400000 */
[----:B------:R-:W-:Y:S02]  /*4810*/  FMNMX3.NAN R84, |R84|, |R27|, R13, !PT ;  /* 0x4000001b54547276 */ /* 0x000fe4000782020d */
[----:B------:R-:W-:Y:S01]  /*4820*/  F2FP.SATFINITE.E4M3.F32.PACK_AB_MERGE_C R9, R5, R88, RZ ;  /* 0x000000580509723e */ /* 0x000fe200048070ff */
[----:B---3--:R-:W-:Y:S01]  /*4830*/  FMUL R18, R49, R18 ;  /* 0x0000001231127220 */ /* 0x008fe20000400000 */
[----:B------:R-:W-:Y:S01]  /*4840*/  FMUL R25, R55, R86 ;  /* 0x0000005637197220 */ /* 0x000fe20000400000 */
[----:B------:R-:W-:Y:S02]  /*4850*/  F2FP.SATFINITE.E4M3.F32.PACK_AB_MERGE_C R5, R12, R33, RZ ;  /* 0x000000210c05723e */ /* 0x000fe400048070ff */
[----:B------:R-:W-:Y:S01]  /*4860*/  FMUL R18, R99, R18 ;  /* 0x0000001263127220 */ /* 0x000fe20000400000 */
[----:B------:R-:W-:Y:S02]  /*4870*/  F2FP.SATFINITE.E4M3.F32.PACK_AB_MERGE_C R12, R31, R102, RZ ;  /* 0x000000661f0c723e */ /* 0x000fe400048070ff */
[----:B------:R-:W-:Y:S01]  /*4880*/  F2FP.SATFINITE.E4M3.F32.PACK_AB_MERGE_C R124, R124, R25, RZ ;  /* 0x000000197c7c723e */ /* 0x000fe200048070ff */
[----:B------:R-:W-:Y:S01]  /*4890*/  FMUL R35, R55, R18 ;  /* 0x0000001237237220 */ /* 0x000fe20000400000 */
[----:B------:R-:W-:-:S02]  /*48a0*/  PRMT R5, R12, 0x5410, R5 ;  /* 0x000054100c057816 */ /* 0x000fc40000000005 */
[----:B------:R-:W-:Y:S02]  /*48b0*/  PRMT R9, R124, 0x5410, R9 ;  /* 0x000054107c097816 */ /* 0x000fe40000000009 */
[----:B------:R-:W-:Y:S02]  /*48c0*/  F2FP.SATFINITE.E4M3.F32.PACK_AB_MERGE_C R37, R35, R98, RZ ;  /* 0x000000622325723e */ /* 0x000fe400048070ff */
[----:B------:R-:W-:Y:S01]  /*48d0*/  FMNMX3.NAN R17, |R88|, |R33|, R17, !PT ;  /* 0x4000002158117276 */ /* 0x000fe20007820211 */
[----:B------:R2:W-:Y:S01]  /*48e0*/  STS.128 [R72], R8 ;  /* 0x0000000848007388 */ /* 0x0005e20000000c00 */
[----:B------:R-:W-:Y:S02]  /*48f0*/  PRMT R4, R37, 0x5410, R14 ;  /* 0x0000541025047816 */ /* 0x000fe4000000000e */
[----:B------:R-:W-:Y:S02]  /*4900*/  FMNMX3.NAN R19, |R128|, |R35|, R19, !PT ;  /* 0x4000002380137276 */ /* 0x000fe40007820213 */
[----:B------:R-:W-:Y:S01]  /*4910*/  FMNMX3.NAN R16, |R25|, |R102|, R16, !PT ;  /* 0x4000006619107276 */ /* 0x000fe20007820210 */
[----:B------:R2:W-:Y:S01]  /*4920*/  STS.128 [R73], R4 ;  /* 0x0000000449007388 */ /* 0x0005e20000000c00 */
[----:B------:R-:W-:-:S02]  /*4930*/  FMNMX3.NAN R15, |R82|, |R98|, R15, !PT ;  /* 0x40000062520f7276 */ /* 0x000fc4000782020f */
[----:B------:R-:W-:Y:S01]  /*4940*/  FMNMX.NAN R22, R29, R22, !PT ;  /* 0x000000161d167209 */ /* 0x000fe20007820000 */
[----:B------:R3:W-:Y:S06]  /*4950*/  MEMBAR.ALL.CTA ;  /* 0x0000000000007992 */ /* 0x0007ec0000008000 */
[----:B---3--:R-:W3:Y:S01]  /*4960*/  FENCE.VIEW.ASYNC.S ;  /* 0x00000000000073c6 */ /* 0x008ee20000000000 */
[----:B------:R-:W-:Y:S02]  /*4970*/  FMNMX.NAN R17, R17, R84, !PT ;  /* 0x0000005411117209 */ /* 0x000fe40007820000 */
[----:B------:R-:W-:-:S02]  /*4980*/  FMNMX3.NAN R19, R19, R26, R22, !PT ;  /* 0x0000001a13137276 */ /* 0x000fc40007820016 */
[----:B------:R-:W-:-:S04]  /*4990*/  FMNMX3.NAN R16, R15, R16, R17, !PT ;  /* 0x000000100f107276 */ /* 0x000fc80007820011 */
[----:B------:R-:W-:-:S04]  /*49a0*/  FMNMX3.NAN R16, R16, R19, RZ, !PT ;  /* 0x0000001310107276 */ /* 0x000fc800078200ff */
[----:B------:R-:W-:Y:S01]  /*49b0*/  FMNMX R79, R16, R79, !PT ;  /* 0x0000004f104f7209 */ /* 0x000fe20007800000 */
[----:B---3--:R-:W-:Y:S06]  /*49c0*/  BAR.SYNC.DEFER_BLOCKING 0x2, 0x80 ;  /* 0x0082000000007b1d */ /* 0x008fec0000010000 */
[----:B------:R-:W-:Y:S05]  /*49d0*/  @P2 BRA `(.L_x_56) ;  /* 0x0000000000442947 */ /* 0x000fea0003800000 */
[----:B------:R-:W-:Y:S01]  /*49e0*/  IMAD R80, R53, 0x4, R80 ;  /* 0x0000000435507824 */ /* 0x000fe200078e0250 */
[----:B------:R-:W-:Y:S01]  /*49f0*/  UIADD3 UR12, UP0, UPT, UR10, 0x2c0, URZ ;  /* 0x000002c00a0c7890 */ /* 0x000fe2000ff1e0ff */
[----:B------:R-:W-:Y:S02]  /*4a00*/  PLOP3.LUT P0, PT, PT, PT, PT, 0x80, 0x8 ;  /* 0x000000000008781c */ /* 0x000fe40003f0f070 */
[----:B--2---:R-:W-:Y:S01]  /*4a10*/  IADD3 R4, PT, PT, R3, 0x4400, RZ ;  /* 0x0000440003047810 */ /* 0x004fe20007ffe0ff */
[----:B------:R-:W-:Y:S01]  /*4a20*/  IMAD.SHL.U32 R80, R80, 0x10, RZ ;  /* 0x0000001050507824 */ /* 0x000fe200078e00ff */
[----:B------:R-:W-:-:S12]  /*4a30*/  UIADD3.X UR13, UPT, UPT, URZ, UR11, URZ, UP0, !UPT ;  /* 0x0000000bff0d7290 */ /* 0x000fd800087fe4ff */
.L_x_57:
        /* <DEDUP_REMOVED lines=10> */
[----:B------:R0:W-:Y:S02]  /*4ae0*/  UTMACMDFLUSH ;  /* 0x00000000000079b7 */ /* 0x0001e40000000000 */
.L_x_56:
[----:B------:R-:W-:Y:S01]  /*4af0*/  BAR.SYNC.DEFER_BLOCKING 0x2, 0x80 ;  /* 0x0082000000007b1d */ /* 0x000fe20000010000 */
[----:B------:R-:W-:Y:S01]  /*4b00*/  HFMA2 R80, -RZ, RZ, 0, 1.1920928955078125e-07 ;  /* 0x00000002ff507431 */ /* 0x000fe200000001ff */
[----:B------:R-:W-:-:S04]  /*4b10*/  PLOP3.LUT P0, PT, PT, PT, PT, 0x8, 0x80 ;  /* 0x000000000080781c */ /* 0x000fc80003f0e170 */
[----:B------:R-:W-:Y:S09]  /*4b20*/  @P3 BRA `(.L_x_58) ;  /* 0xffffffe400343947 */ /* 0x000ff2000383ffff */
[----:B------:R-:W-:Y:S01]  /*4b30*/  ELECT P0, URZ, PT ;  /* 0x0000000000ff782f */ /* 0x000fe20003800000 */
[C---:B--2---:R-:W-:Y:S01]  /*4b40*/  IMAD R5, R62.reuse, 0x8, R3 ;  /* 0x000000083e057824 */ /* 0x044fe200078e0203 */
[----:B------:R-:W-:Y:S01]  /*4b50*/  SHF.L.U32 R4, R61, 0x1f, RZ ;  /* 0x0000001f3d047819 */ /* 0x000fe200000006ff */
[----:B------:R-:W-:Y:S01]  /*4b60*/  BSSY B0, `(.L_x_59) ;  /* 0x0000006000007945 */ /* 0x000fe20003800000 */
[----:B------:R-:W-:-:S09]  /*4b70*/  LEA R55, R62, R3, 0x4 ;  /* 0x000000033e377211 */ /* 0x000fd200078e20ff */
[----:B------:R-:W-:-:S04]  /*4b80*/  @P0 IMAD.MOV.U32 R7, RZ, RZ, 0x1 ;  /* 0x00000001ff070424 */ /* 0x000fc800078e00ff */
[----:B------:R2:W-:Y:S01]  /*4b90*/  @P0 SYNCS.ARRIVE.TRANS64.ART0 RZ, [R52+URZ+0x70], R7 ;  /* 0x0000700734ff09a7 */ /* 0x0005e200085000ff */
[----:B------:R-:W3:Y:S02]  /*4ba0*/  SYNCS.PHASECHK.TRANS64.TRYWAIT P0, [R5+URZ+0x80], R4 ;  /* 0x00008004050075a7 */ /* 0x000ee400080011ff */
[----:B--23--:R-:W-:Y:S05]  /*4bb0*/  @!P0 BRA `(.L_x_60) ;  /* 0x0000000800cc8947 */ /* 0x00cfea0003800000 */
.L_x_92:
[----:B------:R-:W-:Y:S05]  /*4bc0*/  BSYNC B0 ;  /* 0x0000000000007941 */ /* 0x000fea0003800000 */
.L_x_59:
[----:B------:R-:W3:Y:S01]  /*4bd0*/  LDS.128 R52, [R55+0x38410] ;  /* 0x0384100037347984 */ /* 0x000ee20000000c00 */
[----:B------:R-:W-:Y:S01]  /*4be0*/  CREDUX.MAXABS.F32.NAN UR4, R79 ;  /* 0x000000004f0472cc */ /* 0x000fe20000006400 */
[----:B------:R-:W-:Y:S01]  /*4bf0*/  BSSY.RECONVERGENT B0, `(.L_x_61) ;  /* 0x0000014000007945 */ /* 0x000fe20003800200 */
[----:B------:R-:W-:Y:S01]  /*4c00*/  ISETP.NE.AND P0, PT, R56, RZ, PT ;  /* 0x000000ff3800720c */ /* 0x000fe20003f05270 */
[----:B------:R4:W-:Y:S06]  /*4c10*/  MEMBAR.ALL.CTA ;  /* 0x0000000000007992 */ /* 0x0009ec0000008000 */
[----:B----4-:R-:W4:Y:S01]  /*4c20*/  FENCE.VIEW.ASYNC.S ;  /* 0x00000000000073c6 */ /* 0x010f220000000000 */
[----:B------:R-:W-:-:S02]  /*4c30*/  VIADD R60, R60, 0x1 ;  /* 0x000000013c3c7836 */ /* 0x000fc40000000000 */
[----:B------:R-:W-:Y:S02]  /*4c40*/  VIADD R62, R62, 0x1 ;  /* 0x000000013e3e7836 */ /* 0x000fe40000000000 */
[----:B--2---:R-:W-:Y:S01]  /*4c50*/  IMAD.U32 R7, RZ, RZ, UR4 ;  /* 0x00000004ff077e24 */ /* 0x004fe2000f8e00ff */
[----:B----4-:R2:W-:Y:S04]  /*4c60*/  SYNCS.ARRIVE.TRANS64.ART0 RZ, [R5+URZ+0x90], R0 ;  /* 0x0000900005ff79a7 */ /* 0x0105e800085000ff */
[----:B------:R2:W-:Y:S01]  /*4c70*/  @!P0 STS [R74+0x38400], R7 ;  /* 0x038400074a008388 */ /* 0x0005e20000000800 */
[----:B------:R-:W-:Y:S01]  /*4c80*/  BAR.SYNC.DEFER_BLOCKING 0x2, 0x80 ;  /* 0x0082000000007b1d */ /* 0x000fe20000010000 */
[----:B------:R-:W-:-:S13]  /*4c90*/  LOP3.LUT P0, RZ, R76, R56, RZ, 0xfc, !PT ;  /* 0x000000384cff7212 */ /* 0x000fda000780fcff */
[----:B------:R-:W-:Y:S05]  /*4ca0*/  @P0 BRA `(.L_x_62) ;  /* 0x0000000000200947 */ /* 0x000fea0003800000 */
[----:B-1----:R-:W-:Y:S01]  /*4cb0*/  IMAD.U32 R3, RZ, RZ, UR7 ;  /* 0x00000007ff037e24 */ /* 0x002fe2000f8e00ff */
[----:B------:R-:W1:Y:S04]  /*4cc0*/  LDCU.64 UR4, c[0x0][0x740] ;  /* 0x0000e800ff0477ac */ /* 0x000e680008000a00 */
[----:B--2---:R-:W2:Y:S01]  /*4cd0*/  LDS.128 R4, [R3+0x38400] ;  /* 0x0384000003047984 */ /* 0x004ea20000000c00 */
[----:B-1----:R-:W-:-:S04]  /*4ce0*/  LEA R8, P0, R57, UR4, 0x2 ;  /* 0x0000000439087c11 */ /* 0x002fc8000f8010ff */
[----:B------:R-:W-:Y:S02]  /*4cf0*/  LEA.HI.X R9, R57, UR5, R2, 0x2, P0 ;  /* 0x0000000539097c11 */ /* 0x000fe400080f1402 */
[----:B--2---:R-:W-:-:S04]  /*4d00*/  FMNMX3 R4, R4, RZ, R5, !PT ;  /* 0x000000ff04047276 */ /* 0x004fc80007800005 */
[----:B------:R-:W-:-:S05]  /*4d10*/  FMNMX3 R7, R4, R6, R7, !PT ;  /* 0x0000000604077276 */ /* 0x000fca0007800007 */
[----:B------:R4:W-:Y:S02]  /*4d20*/  REDG.E.MAX.S32.STRONG.GPU desc[UR22][R8.64], R7 ;  /* 0x000000070800798e */ /* 0x0009e4000d12e316 */
.L_x_62:
[----:B------:R-:W-:Y:S05]  /*4d30*/  BSYNC.RECONVERGENT B0 ;  /* 0x0000000000007941 */ /* 0x000fea0003800200 */
.L_x_61:
[----:B---3--:R-:W-:Y:S02]  /*4d40*/  ISETP.NE.AND P0, PT, R55, 0x1, PT ;  /* 0x000000013700780c */ /* 0x008fe40003f05270 */
[----:B------:R-:W-:Y:S02]  /*4d50*/  ISETP.NE.AND P1, PT, R62, 0x2, PT ;  /* 0x000000023e00780c */ /* 0x000fe40003f25270 */
[----:B------:R-:W-:Y:S02]  /*4d60*/  ISETP.NE.AND P2, PT, R60, 0x2, PT ;  /* 0x000000023c00780c */ /* 0x000fe40003f45270 */
[----:B------:R-:W-:Y:S02]  /*4d70*/  SEL R4, RZ, 0x1, P1 ;  /* 0x00000001ff047807 */ /* 0x000fe40000800000 */
[----:B------:R-:W-:Y:S02]  /*4d80*/  SEL R2, RZ, 0x1, P2 ;  /* 0x00000001ff027807 */ /* 0x000fe40001000000 */
[----:B------:R-:W-:-:S02]  /*4d90*/  LOP3.LUT R61, R61, R4, RZ, 0x3c, !PT ;  /* 0x000000043d3d7212 */ /* 0x000fc400078e3cff */
[----:B------:R-:W-:Y:S02]  /*4da0*/  LOP3.LUT R59, R59, R2, RZ, 0x3c, !PT ;  /* 0x000000023b3b7212 */ /* 0x000fe400078e3cff */
[----:B------:R-:W-:Y:S02]  /*4db0*/  SEL R62, R62, RZ, P1 ;  /* 0x000000ff3e3e7207 */ /* 0x000fe40000800000 */
[----:B------:R-:W-:Y:S01]  /*4dc0*/  SEL R60, R60, RZ, P2 ;  /* 0x000000ff3c3c7207 */ /* 0x000fe20001000000 */
[----:B------:R-:W-:Y:S06]  /*4dd0*/  @!P0 BRA `(.L_x_63) ;  /* 0xffffffe0003c8947 */ /* 0x000fec000383ffff */
.L_x_51:
[----:B------:R-:W-:-:S13]  /*4de0*/  ISETP.NE.AND P0, PT, R76, RZ, PT ;  /* 0x000000ff4c00720c */ /* 0x000fda0003f05270 */
[----:B------:R-:W-:Y:S05]  /*4df0*/  @P0 BRA `(.L_x_64) ;  /* 0x00000000001c0947 */ /* 0x000fea0003800000 */
[----:B------:R-:W3:Y:S01]  /*4e00*/  S2UR UR4, SR_CgaCtaId ;  /* 0x00000000000479c3 */ /* 0x000ee20000008800 */
[----:B------:R-:W-:Y:S02]  /*4e10*/  ELECT P1, URZ, PT ;  /* 0x0000000000ff782f */ /* 0x000fe40003820000 */
[----:B------:R-:W-:Y:S01]  /*4e20*/  MOV R2, 0x1 ;  /* 0x0000000100027802 */ /* 0x000fe20000000f00 */
[----:B------:R-:W-:-:S04]  /*4e30*/  UMOV UR5, 0x40 ;  /* 0x0000004000057882 */ /* 0x000fc80000000000 */
[----:B------:R-:W-:Y:S01]  /*4e40*/  UVIRTCOUNT.DEALLOC.SMPOOL 0x80 ;  /* 0x000000800000784c */ /* 0x000fe20000000000 */
[----:B---3--:R-:W-:-:S09]  /*4e50*/  ULEA UR4, UR4, UR5, 0x18 ;  /* 0x0000000504047291 */ /* 0x008fd2000f8ec0ff */
[----:B------:R3:W-:Y:S03]  /*4e60*/  @P1 STS.U8 [UR4], R2 ;  /* 0x00000002ff001988 */ /* 0x0007e60008000004 */
.L_x_64:
[----:B------:R-:W-:Y:S06]  /*4e70*/  BAR.SYNC.DEFER_BLOCKING 0x2, 0x80 ;  /* 0x0082000000007b1d */ /* 0x000fec0000010000 */
[----:B------:R-:W-:Y:S05]  /*4e80*/  @P0 BRA `(.L_x_65) ;  /* 0x00000000009c0947 */ /* 0x000fea0003800000 */
[----:B------:R-:W5:Y:S01]  /*4e90*/  S2UR UR5, SR_CgaCtaId ;  /* 0x00000000000579c3 */ /* 0x000f620000008800 */
[----:B------:R-:W-:Y:S01]  /*4ea0*/  NOP ;  /* 0x0000000000007918 */ /* 0x000fe20000000000 */
[----:B------:R-:W-:Y:S01]  /*4eb0*/  UMOV UR4, 0x50 ;  /* 0x0000005000047882 */ /* 0x000fe20000000000 */
[----:B------:R-:W-:Y:S01]  /*4ec0*/  LOP3.LUT R4, R75, 0xffff, RZ, 0xc0, !PT ;  /* 0x0000ffff4b047812 */ /* 0x000fe200078ec0ff */
[----:B-1----:R-:W-:-:S03]  /*4ed0*/  IMAD.MOV.U32 R3, RZ, RZ, 0xffff ;  /* 0x0000ffffff037424 */ /* 0x002fc600078e00ff */
[----:B------:R-:W-:-:S04]  /*4ee0*/  SHF.R.U32.HI R4, RZ, 0x5, R4 ;  /* 0x00000005ff047819 */ /* 0x000fc80000011604 */
[----:B------:R-:W-:Y:S01]  /*4ef0*/  SHF.L.U32 R3, R3, R4, RZ ;  /* 0x0000000403037219 */ /* 0x000fe200000006ff */
[----:B--2---:R-:W-:-:S05]  /*4f00*/  VIADD R5, R4, 0x10 ;  /* 0x0000001004057836 */ /* 0x004fca0000000000 */
[----:B------:R-:W-:Y:S01]  /*4f10*/  SHF.L.U32 R0, R0, R5, RZ ;  /* 0x0000000500007219 */ /* 0x000fe200000006ff */
[----:B-----5:R-:W-:-:S03]  /*4f20*/  ULEA UR5, UR5, UR4, 0x18 ;  /* 0x0000000405057291 */ /* 0x020fc6000f8ec0ff */
[----:B------:R-:W-:-:S04]  /*4f30*/  LOP3.LUT R5, R0, R3, RZ, 0xfc, !PT ;  /* 0x0000000300057212 */ /* 0x000fc800078efcff */
[C---:B------:R-:W-:Y:S02]  /*4f40*/  LOP3.LUT R3, R5.reuse, 0xffff, RZ, 0xc0, !PT ;  /* 0x0000ffff05037812 */ /* 0x040fe400078ec0ff */
[----:B---3--:R-:W1:Y:S02]  /*4f50*/  LDS R2, [UR5] ;  /* 0x00000005ff027984 */ /* 0x008e640008000800 */
[----:B-1----:R-:W-:-:S04]  /*4f60*/  LOP3.LUT R0, R5, 0xffff, R2, 0x80, !PT ;  /* 0x0000ffff05007812 */ /* 0x002fc800078e8002 */
[----:B------:R-:W-:-:S13]  /*4f70*/  ISETP.NE.AND P0, PT, R0, R3, PT ;  /* 0x000000030000720c */ /* 0x000fda0003f05270 */
[----:B------:R-:W-:Y:S05]  /*4f80*/  @P0 BRA `(.L_x_66) ;  /* 0x0000000000500947 */ /* 0x000fea0003800000 */
[----:B------:R-:W-:Y:S02]  /*4f90*/  SHF.R.U32.HI R0, RZ, 0x10, R2 ;  /* 0x00000010ff007819 */ /* 0x000fe40000011602 */
[----:B------:R-:W-:-:S04]  /*4fa0*/  SHF.R.U32.HI R3, RZ, 0x10, R5 ;  /* 0x00000010ff037819 */ /* 0x000fc80000011605 */
[----:B------:R-:W-:-:S04]  /*4fb0*/  LOP3.LUT R0, R0, R3, RZ, 0xc0, !PT ;  /* 0x0000000300007212 */ /* 0x000fc800078ec0ff */
[----:B------:R-:W-:-:S13]  /*4fc0*/  ISETP.NE.AND P0, PT, R0, R3, PT ;  /* 0x000000030000720c */ /* 0x000fda0003f05270 */
[----:B------:R-:W-:Y:S05]  /*4fd0*/  @P0 BRA `(.L_x_67) ;  /* 0x0000000000300947 */ /* 0x000fea0003800000 */
[----:B------:R-:W-:Y:S01]  /*4fe0*/  R2UR UR8, R5 ;  /* 0x00000000050872ca */ /* 0x000fe200000e0000 */
[----:B------:R-:W1:Y:S01]  /*4ff0*/  S2R R2, SR_LANEID ;  /* 0x0000000000027919 */ /* 0x000e620000000000 */
[----:B------:R-:W-:Y:S02]  /*5000*/  VOTEU.ANY UR6, UPT, PT ;  /* 0x0000000000067886 */ /* 0x000fe400038e0100 */
[----:B------:R-:W-:-:S09]  /*5010*/  UFLO.U32 UR6, UR6 ;  /* 0x00000006000672bd */ /* 0x000fd200080e0000 */
[----:B------:R-:W-:-:S06]  /*5020*/  ULOP3.LUT UR8, URZ, UR8, URZ, 0x33, !UPT ;  /* 0x00000008ff087292 */ /* 0x000fcc000f8e33ff */
[----:B------:R-:W-:-:S04]  /*5030*/  IMAD.U32 R0, RZ, RZ, UR8 ;  /* 0x00000008ff007e24 */ /* 0x000fc8000f8e00ff */
[----:B------:R-:W2:Y:S02]  /*5040*/  REDUX UR4, R0 ;  /* 0x00000000000473c4 */ /* 0x000ea40000000000 */
[----:B------:R3:W-:Y:S01]  /*5050*/  UTCATOMSWS.AND URZ, UR8 ;  /* 0x0000000800ff79e3 */ /* 0x0007e20008000000 */
[----:B-1----:R-:W-:Y:S01]  /*5060*/  ISETP.EQ.U32.AND P0, PT, R2, UR6, PT ;  /* 0x0000000602007c0c */ /* 0x002fe2000bf02070 */
[----:B--2---:R-:W-:-:S12]  /*5070*/  IMAD.U32 R2, RZ, RZ, UR4 ;  /* 0x00000004ff027e24 */ /* 0x004fd8000f8e00ff */
[----:B------:R3:W-:Y:S01]  /*5080*/  @P0 ATOMS.AND RZ, [UR5], R2 ;  /* 0x00000002ffff098c */ /* 0x0007e2000a800005 */
[----:B------:R-:W-:Y:S05]  /*5090*/  BRA `(.L_x_68) ;  /* 0x0000000000147947 */ /* 0x000fea0003800000 */
.L_x_67:
[----:B------:R-:W-:Y:S02]  /*50a0*/  MOV R2, 0x50c0 ;  /* 0x000050c000027802 */ /* 0x000fe40000000f00 */
[----:B----4-:R-:W-:Y:S05]  /*50b0*/  CALL.REL.NOINC `($__internal_0_$__cuda_sm10x_tcgen05_guardrail_trap_col_being_dealloced_not_returned_by_alloc) ;  /* 0x0000000400a87944 */ /* 0x010fea0003c00000 */
[----:B------:R-:W-:Y:S05]  /*50c0*/  BRA `(.L_x_68) ;  /* 0x0000000000087947 */ /* 0x000fea0003800000 */
.L_x_66:
[----:B------:R-:W-:Y:S02]  /*50d0*/  MOV R2, 0x50f0 ;  /* 0x000050f000027802 */ /* 0x000fe40000000f00 */
[----:B----4-:R-:W-:Y:S05]  /*50e0*/  CALL.REL.NOINC `($__internal_2_$__cuda_sm10x_tcgen05_guardrail_trap_unallocated_columns_being_dealloced) ;  /* 0x0000000400b47944 */ /* 0x010fea0003c00000 */
.L_x_68:
[----:B------:R-:W-:Y:S01]  /*50f0*/  NOP ;  /* 0x0000000000007918 */ /* 0x000fe20000000000 */
.L_x_65:
[----:B------:R-:W-:-:S04]  /*5100*/  DEPBAR.LE SB0, 0x0 ;  /* 0x000080000000791a */ /* 0x000fc80000000000 */
[----:B------:R-:W-:-:S04]  /*5110*/  DEPBAR.LE SB0, 0x0 ;  /* 0x000080000000791a */ /* 0x000fc80000000000 */
[----:B---3--:R-:W-:Y:S05]  /*5120*/  EXIT ;  /* 0x000000000000794d */ /* 0x008fea0003800000 */
.L_x_21:
[----:B------:R-:W-:-:S07]  /*5130*/  MOV R20, R21 ;  /* 0x0000001500147202 */ /* 0x000fce0000000f00 */
.L_x_69:
[----:B----4-:R4:W3:Y:S02]  /*5140*/  SYNCS.PHASECHK.TRANS64.TRYWAIT P0, [R14+URZ+0x90], R21 ;  /* 0x000090150e0075a7 */ /* 0x0108e400080011ff */
[----:B---3--:R-:W-:Y:S05]  /*5150*/  @!P0 NANOSLEEP.SYNCS 0x989680 ;  /* 0x009896800000895d */ /* 0x008fea0003900000 */
[----:B------:R-:W3:Y:S02]  /*5160*/  @!P0 SYNCS.PHASECHK.TRANS64 P0, [R14+URZ+0x90], R21 ;  /* 0x000090150e0085a7 */ /* 0x000ee400080010ff */
[----:B---3--:R-:W-:Y:S05]  /*5170*/  @!P0 BRA `(.L_x_69) ;  /* 0xfffffffc00f08947 */ /* 0x008fea000383ffff */
[----:B------:R-:W-:Y:S05]  /*5180*/  BRA `(.L_x_70) ;  /* 0xffffffbc00647947 */ /* 0x000fea000383ffff */
.L_x_23:
[----:B------:R-:W-:-:S07]  /*5190*/  MOV R7, R6 ;  /* 0x0000000600077202 */ /* 0x000fce0000000f00 */
.L_x_71:
[----:B--2---:R2:W3:Y:S02]  /*51a0*/  SYNCS.PHASECHK.TRANS64.TRYWAIT P0, [R2+URZ+0x90], R7 ;  /* 0x00009007020075a7 */ /* 0x0044e400080011ff */
[----:B---3--:R-:W-:Y:S05]  /*51b0*/  @!P0 NANOSLEEP.SYNCS 0x989680 ;  /* 0x009896800000895d */ /* 0x008fea0003900000 */
[----:B------:R-:W3:Y:S02]  /*51c0*/  @!P0 SYNCS.PHASECHK.TRANS64 P0, [R2+URZ+0x90], R7 ;  /* 0x00009007020085a7 */ /* 0x000ee400080010ff */
[----:B---3--:R-:W-:Y:S05]  /*51d0*/  @!P0 BRA `(.L_x_71) ;  /* 0xfffffffc00f08947 */ /* 0x008fea000383ffff */
[----:B------:R-:W-:Y:S05]  /*51e0*/  BRA `(.L_x_72) ;  /* 0xffffffc000107947 */ /* 0x000fea000383ffff */
.L_x_24:
[----:B------:R-:W-:-:S07]  /*51f0*/  MOV R9, R8 ;  /* 0x0000000800097202 */ /* 0x000fce0000000f00 */
.L_x_73:
[----:B--2---:R2:W3:Y:S02]  /*5200*/  SYNCS.PHASECHK.TRANS64.TRYWAIT P0, [R3+URZ+0x90], R9 ;  /* 0x00009009030075a7 */ /* 0x0044e400080011ff */
[----:B---3--:R-:W-:Y:S05]  /*5210*/  @!P0 NANOSLEEP.SYNCS 0x989680 ;  /* 0x009896800000895d */ /* 0x008fea0003900000 */
[----:B------:R-:W3:Y:S02]  /*5220*/  @!P0 SYNCS.PHASECHK.TRANS64 P0, [R3+URZ+0x90], R9 ;  /* 0x00009009030085a7 */ /* 0x000ee400080010ff */
[----:B---3--:R-:W-:Y:S05]  /*5230*/  @!P0 BRA `(.L_x_73) ;  /* 0xfffffffc00f08947 */ /* 0x008fea000383ffff */
[----:B------:R-:W-:Y:S05]  /*5240*/  BRA `(.L_x_16) ;  /* 0xffffffc000447947 */ /* 0x000fea000383ffff */
.L_x_26:
[----:B------:R-:W-:-:S07]  /*5250*/  MOV R0, UR32 ;  /* 0x0000002000007c02 */ /* 0x000fce0008000f00 */
.L_x_74:
[----:B---3--:R3:W4:Y:S02]  /*5260*/  SYNCS.PHASECHK.TRANS64.TRYWAIT P0, [R0+URZ+0x80], RZ ;  /* 0x000080ff000075a7 */ /* 0x00872400080011ff */
[----:B----4-:R-:W-:Y:S05]  /*5270*/  @!P0 NANOSLEEP.SYNCS 0x989680 ;  /* 0x009896800000895d */ /* 0x010fea0003900000 */
[----:B------:R-:W4:Y:S02]  /*5280*/  @!P0 SYNCS.PHASECHK.TRANS64 P0, [R0+URZ+0x80], RZ ;  /* 0x000080ff000085a7 */ /* 0x000f2400080010ff */
[----:B----4-:R-:W-:Y:S05]  /*5290*/  @!P0 BRA `(.L_x_74) ;  /* 0xfffffffc00f08947 */ /* 0x010fea000383ffff */
[----:B------:R-:W-:Y:S05]  /*52a0*/  BRA `(.L_x_75) ;  /* 0xffffffc000447947 */ /* 0x000fea000383ffff */
.L_x_29:
[----:B------:R-:W-:Y:S02]  /*52b0*/  MOV R6, UR9 ;  /* 0x0000000900067c02 */ /* 0x000fe40008000f00 */
[----:B------:R-:W-:Y:S02]  /*52c0*/  MOV R7, UR9 ;  /* 0x0000000900077c02 */ /* 0x000fe40008000f00 */
[----:B------:R-:W-:-:S07]  /*52d0*/  MOV R3, UR5 ;  /* 0x0000000500037c02 */ /* 0x000fce0008000f00 */
.L_x_76:
[----:B--2---:R2:W3:Y:S02]  /*52e0*/  SYNCS.PHASECHK.TRANS64.TRYWAIT P0, [R3+URZ+0x30], R7 ;  /* 0x00003007030075a7 */ /* 0x0044e400080011ff */
[----:B---3--:R-:W-:Y:S05]  /*52f0*/  @!P0 NANOSLEEP.SYNCS 0x989680 ;  /* 0x009896800000895d */ /* 0x008fea0003900000 */
[----:B------:R-:W3:Y:S02]  /*5300*/  @!P0 SYNCS.PHASECHK.TRANS64 P0, [R3+URZ+0x30], R7 ;  /* 0x00003007030085a7 */ /* 0x000ee400080010ff */
[----:B---3--:R-:W-:Y:S05]  /*5310*/  @!P0 BRA `(.L_x_76) ;  /* 0xfffffffc00f08947 */ /* 0x008fea000383ffff */
[----:B------:R-:W-:Y:S05]  /*5320*/  BRA `(.L_x_28) ;  /* 0xffffffc4000c7947 */ /* 0x000fea000383ffff */
.L_x_31:
[----:B------:R-:W-:-:S07]  /*5330*/  MOV R5, R4 ;  /* 0x0000000400057202 */ /* 0x000fce0000000f00 */
.L_x_77:
[----:B---3--:R3:W4:Y:S02]  /*5340*/  SYNCS.PHASECHK.TRANS64.TRYWAIT P0, [R3+URZ+0x80], R5 ;  /* 0x00008005030075a7 */ /* 0x00872400080011ff */
[----:B----4-:R-:W-:Y:S05]  /*5350*/  @!P0 NANOSLEEP.SYNCS 0x989680 ;  /* 0x009896800000895d */ /* 0x010fea0003900000 */
[----:B------:R-:W4:Y:S02]  /*5360*/  @!P0 SYNCS.PHASECHK.TRANS64 P0, [R3+URZ+0x80], R5 ;  /* 0x00008005030085a7 */ /* 0x000f2400080010ff */
[----:B----4-:R-:W-:Y:S05]  /*5370*/  @!P0 BRA `(.L_x_77) ;  /* 0xfffffffc00f08947 */ /* 0x010fea000383ffff */
[----:B------:R-:W-:Y:S05]  /*5380*/  BRA `(.L_x_78) ;  /* 0xffffffc4005c7947 */ /* 0x000fea000383ffff */
.L_x_33:
[----:B------:R-:W-:Y:S02]  /*5390*/  MOV R2, UR4 ;  /* 0x0000000400027c02 */ /* 0x000fe40008000f00 */
[----:B--2---:R-:W-:Y:S02]  /*53a0*/  MOV R3, UR4 ;  /* 0x0000000400037c02 */ /* 0x004fe40008000f00 */
[----:B------:R-:W-:-:S07]  /*53b0*/  MOV R0, UR5 ;  /* 0x0000000500007c02 */ /* 0x000fce0008000f00 */
.L_x_79:
[----:B--2---:R2:W3:Y:S02]  /*53c0*/  SYNCS.PHASECHK.TRANS64.TRYWAIT P0, [R0+URZ+0x30], R3 ;  /* 0x00003003000075a7 */ /* 0x0044e400080011ff */
[----:B---3--:R-:W-:Y:S05]  /*53d0*/  @!P0 NANOSLEEP.SYNCS 0x989680 ;  /* 0x009896800000895d */ /* 0x008fea0003900000 */
[----:B------:R-:W3:Y:S02]  /*53e0*/  @!P0 SYNCS.PHASECHK.TRANS64 P0, [R0+URZ+0x30], R3 ;  /* 0x00003003000085a7 */ /* 0x000ee400080010ff */
[----:B---3--:R-:W-:Y:S05]  /*53f0*/  @!P0 BRA `(.L_x_79) ;  /* 0xfffffffc00f08947 */ /* 0x008fea000383ffff */
[----:B------:R-:W-:Y:S05]  /*5400*/  BRA `(.L_x_80) ;  /* 0xffffffc400dc7947 */ /* 0x000fea000383ffff */
.L_x_35:
[----:B---3--:R-:W-:-:S07]  /*5410*/  MOV R0, UR12 ;  /* 0x0000000c00007c02 */ /* 0x008fce0008000f00 */
.L_x_81:
[----:B---3--:R3:W4:Y:S02]  /*5420*/  SYNCS.PHASECHK.TRANS64.TRYWAIT P0, [R0+URZ+0x80], RZ ;  /* 0x000080ff000075a7 */ /* 0x00872400080011ff */
[----:B----4-:R-:W-:Y:S05]  /*5430*/  @!P0 NANOSLEEP.SYNCS 0x989680 ;  /* 0x009896800000895d */ /* 0x010fea0003900000 */
[----:B------:R-:W4:Y:S02]  /*5440*/  @!P0 SYNCS.PHASECHK.TRANS64 P0, [R0+URZ+0x80], RZ ;  /* 0x000080ff000085a7 */ /* 0x000f2400080010ff */
[----:B----4-:R-:W-:Y:S05]  /*5450*/  @!P0 BRA `(.L_x_81) ;  /* 0xfffffffc00f08947 */ /* 0x010fea000383ffff */
[----:B------:R-:W-:Y:S05]  /*5460*/  BRA `(.L_x_82) ;  /* 0xffffffc400f47947 */ /* 0x000fea000383ffff */
.L_x_38:
[----:B------:R-:W-:Y:S02]  /*5470*/  MOV R2, UR18 ;  /* 0x0000001200027c02 */ /* 0x000fe40008000f00 */
[-C--:B------:R-:W-:Y:S02]  /*5480*/  MOV R8, R3.reuse ;  /* 0x0000000300087202 */ /* 0x080fe40000000f00 */
[----:B------:R-:W-:-:S07]  /*5490*/  MOV R9, R3 ;  /* 0x0000000300097202 */ /* 0x000fce0000000f00 */
.L_x_83:
[----:B--2---:R2:W3:Y:S02]  /*54a0*/  SYNCS.PHASECHK.TRANS64.TRYWAIT P0, [R2+URZ+0x70], R9 ;  /* 0x00007009020075a7 */ /* 0x0044e400080011ff */
[----:B---3--:R-:W-:Y:S05]  /*54b0*/  @!P0 NANOSLEEP.SYNCS 0x989680 ;  /* 0x009896800000895d */ /* 0x008fea0003900000 */
[----:B------:R-:W3:Y:S02]  /*54c0*/  @!P0 SYNCS.PHASECHK.TRANS64 P0, [R2+URZ+0x70], R9 ;  /* 0x00007009020085a7 */ /* 0x000ee400080010ff */
[----:B---3--:R-:W-:Y:S05]  /*54d0*/  @!P0 BRA `(.L_x_83) ;  /* 0xfffffffc00f08947 */ /* 0x008fea000383ffff */
[----:B------:R-:W-:Y:S05]  /*54e0*/  BRA `(.L_x_37) ;  /* 0xffffffcc00207947 */ /* 0x000fea000383ffff */
.L_x_40:
[----:B------:R-:W-:Y:S02]  /*54f0*/  MOV R8, UR25 ;  /* 0x0000001900087c02 */ /* 0x000fe40008000f00 */
[----:B------:R-:W-:Y:S02]  /*5500*/  MOV R9, UR25 ;  /* 0x0000001900097c02 */ /* 0x000fe40008000f00 */
[----:B------:R-:W-:Y:S07]  /*5510*/  MOV R2, UR13 ;  /* 0x0000000d00027c02 */ /* 0x000fee0008000f00 */
.L_x_84:
[----:B--2---:R2:W3:Y:S02]  /*5520*/  SYNCS.PHASECHK.TRANS64.TRYWAIT P1, [R2+URZ], R9 ;  /* 0x00000009020075a7 */ /* 0x0044e400080211ff */
[----:B---3--:R-:W-:Y:S05]  /*5530*/  @!P1 NANOSLEEP.SYNCS 0x989680 ;  /* 0x009896800000995d */ /* 0x008fea0003900000 */
[----:B------:R-:W3:Y:S02]  /*5540*/  @!P1 SYNCS.PHASECHK.TRANS64 P1, [R2+URZ], R9 ;  /* 0x00000009020095a7 */ /* 0x000ee400080210ff */
[----:B---3--:R-:W-:Y:S05]  /*5550*/  @!P1 BRA `(.L_x_84) ;  /* 0xfffffffc00f09947 */ /* 0x008fea000383ffff */
[----:B------:R-:W-:Y:S05]  /*5560*/  BRA `(.L_x_39) ;  /* 0xffffffcc00947947 */ /* 0x000fea000383ffff */
.L_x_42:
[-C--:B------:R-:W-:Y:S02]  /*5570*/  MOV R8, R2.reuse ;  /* 0x0000000200087202 */ /* 0x080fe40000000f00 */
[----:B------:R-:W-:-:S07]  /*5580*/  MOV R9, R2 ;  /* 0x0000000200097202 */ /* 0x000fce0000000f00 */
.L_x_85:
[----:B--2---:R2:W3:Y:S02]  /*5590*/  SYNCS.PHASECHK.TRANS64.TRYWAIT P0, [R3+URZ+0x80], R9 ;  /* 0x00008009030075a7 */ /* 0x0044e400080011ff */
[----:B---3--:R-:W-:Y:S05]  /*55a0*/  @!P0 NANOSLEEP.SYNCS 0x989680 ;  /* 0x009896800000895d */ /* 0x008fea0003900000 */
[----:B------:R-:W3:Y:S02]  /*55b0*/  @!P0 SYNCS.PHASECHK.TRANS64 P0, [R3+URZ+0x80], R9 ;  /* 0x00008009030085a7 */ /* 0x000ee400080010ff */
[----:B---3--:R-:W-:Y:S05]  /*55c0*/  @!P0 BRA `(.L_x_85) ;  /* 0xfffffffc00f08947 */ /* 0x008fea000383ffff */
[----:B------:R-:W-:Y:S05]  /*55d0*/  BRA `(.L_x_86) ;  /* 0xffffffd000147947 */ /* 0x000fea000383ffff */
.L_x_44:
[----:B------:R-:W-:-:S07]  /*55e0*/  MOV R5, R4 ;  /* 0x0000000400057202 */ /* 0x000fce0000000f00 */
.L_x_87:
[----:B---3--:R3:W4:Y:S02]  /*55f0*/  SYNCS.PHASECHK.TRANS64.TRYWAIT P0, [R2+URZ+0x70], R5 ;  /* 0x00007005020075a7 */ /* 0x00872400080011ff */
[----:B----4-:R-:W-:Y:S05]  /*5600*/  @!P0 NANOSLEEP.SYNCS 0x989680 ;  /* 0x009896800000895d */ /* 0x010fea0003900000 */
[----:B------:R-:W4:Y:S02]  /*5610*/  @!P0 SYNCS.PHASECHK.TRANS64 P0, [R2+URZ+0x70], R5 ;  /* 0x00007005020085a7 */ /* 0x000f2400080010ff */
[----:B----4-:R-:W-:Y:S05]  /*5620*/  @!P0 BRA `(.L_x_87) ;  /* 0xfffffffc00f08947 */ /* 0x010fea000383ffff */
[----:B------:R-:W-:Y:S05]  /*5630*/  BRA `(.L_x_34) ;  /* 0xffffffd0005c7947 */ /* 0x000fea000383ffff */
.L_x_50:
[----:B-1----:R1:W2:Y:S02]  /*5640*/  SYNCS.PHASECHK.TRANS64.TRYWAIT P0, [R3+URZ+0x80], RZ ;  /* 0x000080ff030075a7 */ /* 0x0022a400080011ff */
[----:B--2---:R-:W-:Y:S05]  /*5650*/  @!P0 NANOSLEEP.SYNCS 0x989680 ;  /* 0x009896800000895d */ /* 0x004fea0003900000 */
[----:B------:R-:W2:Y:S02]  /*5660*/  @!P0 SYNCS.PHASECHK.TRANS64 P0, [R3+URZ+0x80], RZ ;  /* 0x000080ff030085a7 */ /* 0x000ea400080010ff */
[----:B--2---:R-:W-:Y:S05]  /*5670*/  @!P0 BRA `(.L_x_50) ;  /* 0xfffffffc00f08947 */ /* 0x004fea000383ffff */
[----:B------:R-:W-:Y:S05]  /*5680*/  BRA `(.L_x_88) ;  /* 0xffffffd400307947 */ /* 0x000fea000383ffff */
.L_x_52:
[----:B------:R-:W-:-:S07]  /*5690*/  MOV R4, R5 ;  /* 0x0000000500047202 */ /* 0x000fce0000000f00 */
.L_x_89:
[----:B--2---:R2:W3:Y:S02]  /*56a0*/  SYNCS.PHASECHK.TRANS64.TRYWAIT P1, [R52+URZ+0x60], R5 ;  /* 0x00006005340075a7 */ /* 0x0044e400080211ff */
[----:B---3--:R-:W-:Y:S05]  /*56b0*/  @!P1 NANOSLEEP.SYNCS 0x989680 ;  /* 0x009896800000995d */ /* 0x008fea0003900000 */
[----:B------:R-:W3:Y:S02]  /*56c0*/  @!P1 SYNCS.PHASECHK.TRANS64 P1, [R52+URZ+0x60], R5 ;  /* 0x00006005340095a7 */ /* 0x000ee400080210ff */
[----:B---3--:R-:W-:Y:S05]  /*56d0*/  @!P1 BRA `(.L_x_89) ;  /* 0xfffffffc00f09947 */ /* 0x008fea000383ffff */
[----:B------:R-:W-:Y:S05]  /*56e0*/  BRA `(.L_x_90) ;  /* 0xffffffd800307947 */ /* 0x000fea000383ffff */
.L_x_60:
[-C--:B------:R-:W-:Y:S02]  /*56f0*/  MOV R6, R4.reuse ;  /* 0x0000000400067202 */ /* 0x080fe40000000f00 */
[----:B------:R-:W-:-:S07]  /*5700*/  MOV R7, R4 ;  /* 0x0000000400077202 */ /* 0x000fce0000000f00 */
.L_x_91:
[----:B--2---:R2:W3:Y:S02]  /*5710*/  SYNCS.PHASECHK.TRANS64.TRYWAIT P0, [R5+URZ+0x80], R7 ;  /* 0x00008007050075a7 */ /* 0x0044e400080011ff */
[----:B---3--:R-:W-:Y:S05]  /*5720*/  @!P0 NANOSLEEP.SYNCS 0x989680 ;  /* 0x009896800000895d */ /* 0x008fea0003900000 */
[----:B------:R-:W3:Y:S02]  /*5730*/  @!P0 SYNCS.PHASECHK.TRANS64 P0, [R5+URZ+0x80], R7 ;  /* 0x00008007050085a7 */ /* 0x000ee400080010ff */
[----:B---3--:R-:W-:Y:S05]  /*5740*/  @!P0 BRA `(.L_x_91) ;  /* 0xfffffffc00f08947 */ /* 0x008fea000383ffff */
[----:B------:R-:W-:Y:S05]  /*5750*/  BRA `(.L_x_92) ;  /* 0xfffffff400187947 */ /* 0x000fea000383ffff */
        .weak           $__internal_0_$__cuda_sm10x_tcgen05_guardrail_trap_col_being_dealloced_not_returned_by_alloc
        .type           $__internal_0_$__cuda_sm10x_tcgen05_guardrail_trap_col_being_dealloced_not_returned_by_alloc,@function
        .size           $__internal_0_$__cuda_sm10x_tcgen05_guardrail_trap_col_being_dealloced_not_returned_by_alloc,($__internal_1_$__cuda_sm10x_tcgen05_guardrail_trap_phase_invalid_during_alloc - $__internal_0_$__cuda_sm10x_tcgen05_guardrail_trap_col_being_dealloced_not_returned_by_alloc)
$__internal_0_$__cuda_sm10x_tcgen05_guardrail_trap_col_being_dealloced_not_returned_by_alloc:
[----:B------:R-:W-:Y:S05]  /*5760*/  BPT.TRAP 0x1 ;  /* 0x000000040000795c */ /* 0x000fea0000300000 */
[----:B------:R-:W-:-:S04]  /*5770*/  HFMA2 R3, -RZ, RZ, 0, 0 ;  /* 0x00000000ff037431 */ /* 0x000fc800000001ff */
[----:B------:R-:W-:Y:S05]  /*5780*/  RET.REL.NODEC R2 `(kernel_cutlass_kernel_cudnngrouped_gemmgrouped_gemm_swiglugrouped_gemm_swiglu_quantBlockScaledContiguousGroupedGemmKernel_object_at__TiledMMA_ThrLayoutVMNK11110000_PermutationMNK____MMAAt_0) ;  /* 0xffffffa8021c7950 */ /* 0x000fea0003c3ffff */
        .weak           $__internal_1_$__cuda_sm10x_tcgen05_guardrail_trap_phase_invalid_during_alloc
        .type           $__internal_1_$__cuda_sm10x_tcgen05_guardrail_trap_phase_invalid_during_alloc,@function
        .size           $__internal_1_$__cuda_sm10x_tcgen05_guardrail_trap_phase_invalid_during_alloc,($__internal_2_$__cuda_sm10x_tcgen05_guardrail_trap_unallocated_columns_being_dealloced - $__internal_1_$__cuda_sm10x_tcgen05_guardrail_trap_phase_invalid_during_alloc)
$__internal_1_$__cuda_sm10x_tcgen05_guardrail_trap_phase_invalid_during_alloc:
[----:B------:R-:W-:Y:S05]  /*5790*/  BPT.TRAP 0x1 ;  /* 0x000000040000795c */ /* 0x000fea0000300000 */
[----:B------:R-:W-:-:S04]  /*57a0*/  MOV R3, 0x0 ;  /* 0x0000000000037802 */ /* 0x000fc80000000f00 */
[----:B------:R-:W-:Y:S05]  /*57b0*/  RET.REL.NODEC R2 `(kernel_cutlass_kernel_cudnngrouped_gemmgrouped_gemm_swiglugrouped_gemm_swiglu_quantBlockScaledContiguousGroupedGemmKernel_object_at__TiledMMA_ThrLayoutVMNK11110000_PermutationMNK____MMAAt_0) ;  /* 0xffffffa802107950 */ /* 0x000fea0003c3ffff */
        .weak           $__internal_2_$__cuda_sm10x_tcgen05_guardrail_trap_unallocated_columns_being_dealloced
        .type           $__internal_2_$__cuda_sm10x_tcgen05_guardrail_trap_unallocated_columns_being_dealloced,@function
        .size           $__internal_2_$__cuda_sm10x_tcgen05_guardrail_trap_unallocated_columns_being_dealloced,(.L_x_96 - $__internal_2_$__cuda_sm10x_tcgen05_guardrail_trap_unallocated_columns_being_dealloced)
$__internal_2_$__cuda_sm10x_tcgen05_guardrail_trap_unallocated_columns_being_dealloced:
[----:B------:R-:W-:Y:S05]  /*57c0*/  BPT.TRAP 0x1 ;  /* 0x000000040000795c */ /* 0x000fea0000300000 */
[----:B------:R-:W-:-:S04]  /*57d0*/  HFMA2 R3, -RZ, RZ, 0, 0 ;  /* 0x00000000ff037431 */ /* 0x000fc800000001ff */
[----:B------:R-:W-:Y:S05]  /*57e0*/  RET.REL.NODEC R2 `(kernel_cutlass_kernel_cudnngrouped_gemmgrouped_gemm_swiglugrouped_gemm_swiglu_quantBlockScaledContiguousGroupedGemmKernel_object_at__TiledMMA_ThrLayoutVMNK11110000_PermutationMNK____MMAAt_0) ;  /* 0xffffffa802047950 */ /* 0x000fea0003c3ffff */
.L_x_93:
[----:B------:R-:W-:-:S00]  /*57f0*/  BRA `(.L_x_93) ;  /* 0xfffffffc00fc7947 */ /* 0x000fc0000383ffff */
[----:B------:R-:W-:-:S00]  /*5800*/  NOP ;  /* 0x0000000000007918 */ /* 0x000fc00000000000 */
[----:B------:R-:W-:-:S00]  /*5810*/  NOP ;  /* 0x0000000000007918 */ /* 0x000fc00000000000 */
[----:B------:R-:W-:-:S00]  /*5820*/  NOP ;  /* 0x0000000000007918 */ /* 0x000fc00000000000 */
[----:B------:R-:W-:-:S00]  /*5830*/  NOP ;  /* 0x0000000000007918 */ /* 0x000fc00000000000 */
[----:B------:R-:W-:-:S00]  /*5840*/  NOP ;  /* 0x0000000000007918 */ /* 0x000fc00000000000 */
[----:B------:R-:W-:-:S00]  /*5850*/  NOP ;  /* 0x0000000000007918 */ /* 0x000fc00000000000 */
[----:B------:R-:W-:-:S00]  /*5860*/  NOP ;  /* 0x0000000000007918 */ /* 0x000fc00000000000 */
[----:B------:R-:W-:-:S00]  /*5870*/  NOP ;  /* 0x0000000000007918 */ /* 0x000fc00000000000 */
.L_x_96:


//--------------------- .nv.shared.kernel_cutlass_kernel_cudnngrouped_gemmgrouped_gemm_swiglugrouped_gemm_swiglu_quantBlockScaledContiguousGroupedGemmKernel_object_at__TiledMMA_ThrLayoutVMNK11110000_PermutationMNK____MMAAt_0 --------------------------
	.section	.nv.shared.kernel_cutlass_kernel_cudnngrouped_gemmgrouped_gemm_swiglugrouped_gemm_swiglu_quantBlockScaledContiguousGroupedGemmKernel_object_at__TiledMMA_ThrLayoutVMNK11110000_PermutationMNK____MMAAt_0,"aw",@nobits
	.sectionflags	@""
	.align	1024
	.zero		1024


//--------------------- .nv.shared.reserved.0     --------------------------
	.section	.nv.shared.reserved.0,"aw",@nobits
	.align	8
	.weak		__nv_reservedSMEM_offset_0_alias
	.size		__nv_reservedSMEM_offset_0_alias, 0, 64
	.other		__nv_reservedSMEM_offset_0_alias,@"STO_CUDA_RESERVED_SHARED STV_DEFAULT"
__nv_reservedSMEM_offset_0_alias:
	.zero		0
.nv.shared.reserved.0:
	.zero		64
	.weak		__nv_reservedSMEM_allocation_phase
	.type		__nv_reservedSMEM_allocation_phase,@object
	.size		__nv_reservedSMEM_allocation_phase,(.L_0 - __nv_reservedSMEM_allocation_phase)
__nv_reservedSMEM_allocation_phase:
	.zero		1
.L_0:
	.zero		7
	.weak		__nv_reservedSMEM_devtool_atexit_pc
	.type		__nv_reservedSMEM_devtool_atexit_pc,@object
	.size		__nv_reservedSMEM_devtool_atexit_pc,(__nv_reservedSMEM_allocation_mask - __nv_reservedSMEM_devtool_atexit_pc)
__nv_reservedSMEM_devtool_atexit_pc:
	.zero		8
	.weak		__nv_reservedSMEM_allocation_mask
	.type		__nv_reservedSMEM_allocation_mask,@object
	.size		__nv_reservedSMEM_allocation_mask,(.L_2 - __nv_reservedSMEM_allocation_mask)
__nv_reservedSMEM_allocation_mask:
	.zero		4
.L_2:


//--------------------- .nv.constant0.kernel_cutlass_kernel_cudnngrouped_gemmgrouped_gemm_swiglugrouped_gemm_swiglu_quantBlockScaledContiguousGroupedGemmKernel_object_at__TiledMMA_ThrLayoutVMNK11110000_PermutationMNK____MMAAt_0 --------------------------
	.section	.nv.constant0.kernel_cutlass_kernel_cudnngrouped_gemmgrouped_gemm_swiglugrouped_gemm_swiglu_quantBlockScaledContiguousGroupedGemmKernel_object_at__TiledMMA_ThrLayoutVMNK11110000_PermutationMNK____MMAAt_0,"a",@progbits
	.sectionflags	@""
	.align	4
.nv.constant0.kernel_cutlass_kernel_cudnngrouped_gemmgrouped_gemm_swiglugrouped_gemm_swiglu_quantBlockScaledContiguousGroupedGemmKernel_object_at__TiledMMA_ThrLayoutVMNK11110000_PermutationMNK____MMAAt_0:
	.zero		1924


//--------------------- SYMBOLS --------------------------

	.type		.nv.reservedSmem.offset0,@object
	.size		.nv.reservedSmem.offset0,0x4
	.type		.nv.reservedSmem.cap,@object
	.size		.nv.reservedSmem.cap,0x4
